// auto-generated by cutlass_sweep.gemm — config: {"arch": "sm_100", "cluster_m": 2, "cluster_n": 1, "dtype": "e4m3", "stages": 3, "tile_k": 32, "tile_m": 128, "tile_n": 256}
#include "cutlass/cutlass.h"
#include "cutlass/gemm/collective/collective_builder.hpp"
#include "cutlass/gemm/device/gemm_universal_adapter.h"
#include "cutlass/gemm/kernel/gemm_universal.hpp"
#include "cutlass/epilogue/collective/collective_builder.hpp"

using ElemA = cutlass::float_e4m3_t;
using ElemB = cutlass::float_e4m3_t;
using ElemCD = cutlass::float_e4m3_t;
using Acc  = float;
using TileShape    = cute::Shape<cute::_128, cute::_256, cute::_32>;
using ClusterShape = cute::Shape<cute::_2, cute::_1, cute::_1>;

using CollectiveEpilogue = typename cutlass::epilogue::collective::CollectiveBuilder<
    cutlass::arch::Sm100, cutlass::arch::OpClassTensorOp,
    TileShape, ClusterShape,
    cutlass::epilogue::collective::EpilogueTileAuto,
    Acc, Acc,
    ElemCD, cutlass::layout::RowMajor, 128 / cutlass::sizeof_bits<ElemCD>::value,
    ElemCD, cutlass::layout::RowMajor, 128 / cutlass::sizeof_bits<ElemCD>::value,
    cutlass::epilogue::collective::EpilogueScheduleAuto
  >::CollectiveOp;

using CollectiveMainloop = typename cutlass::gemm::collective::CollectiveBuilder<
    cutlass::arch::Sm100, cutlass::arch::OpClassTensorOp,
    ElemA, cutlass::layout::RowMajor, 128 / cutlass::sizeof_bits<ElemA>::value,
    ElemB, cutlass::layout::ColumnMajor, 128 / cutlass::sizeof_bits<ElemB>::value,
    Acc,
    TileShape, ClusterShape,
    cutlass::gemm::collective::StageCount<3>,
    cutlass::gemm::collective::KernelScheduleAuto
  >::CollectiveOp;

using GemmKernel = cutlass::gemm::kernel::GemmUniversal<
    cute::Shape<int,int,int,int>,
    CollectiveMainloop,
    CollectiveEpilogue
>;
using Gemm = cutlass::gemm::device::GemmUniversalAdapter<GemmKernel>;

// Force the device kernel symbol into the cubin without needing a host main.
auto* _anchor = &cutlass::device_kernel<GemmKernel>;


// ===== COMPILED SASS (sm_100a) =====

	.target	sm_100a

	.elftype	@"ET_EXEC"


//--------------------- .note.nv.tkinfo           --------------------------
	.section	.note.nv.tkinfo,"",@"SHT_NOTE"
	.sectionflags	@"SHF_NOTE_NV_TKINFO"
	.tkinfo
        /*0018*/ 	.word	0x00000002
        /*0030*/ 	.string	""
        /*0030*/ 	.string	"ptxas"
        /*0030*/ 	.string	"Cuda compilation tools, release 13.0, V13.0.88"
        /*0030*/ 	.string	"Build cuda_13.0.r13.0/compiler.36424714_0"
        /*0030*/ 	.string	"-arch sm_100a -m 64 "



//--------------------- .note.nv.cuinfo           --------------------------
	.section	.note.nv.cuinfo,"",@"SHT_NOTE"
	.sectionflags	@"SHF_NOTE_NV_CUINFO"
        /*0018*/ 	.short	0x0002
        /*001a*/ 	.short	0x0064
        /*001c*/ 	.short	0x0082
	.zero		2


//--------------------- .nv.info                  --------------------------
	.section	.nv.info,"",@"SHT_CUDA_INFO"
	.align	4


	//----- nvinfo : EIATTR_REGCOUNT
	.align		4
        /*0000*/ 	.byte	0x04, 0x2f
        /*0002*/ 	.short	(.L_20 - .L_19)
	.align		4
.L_19:
        /*0004*/ 	.word	index@(_ZN7cutlass13device_kernelINS_4gemm6kernel13GemmUniversalIN4cute5tupleIJiiiiEEENS1_10collective13CollectiveMmaINS1_35MainloopSm100TmaUmmaWarpSpecializedILi3ELi2ELi4ENS5_IJNS4_1CILi2EEENSA_ILi1EEESC_EEEEENS5_IJNSA_ILi128EEENSA_ILi256EEENSA_ILi32EEEEEENS_12float_e4m3_tENS5_IJlSC_lEEESJ_SK_NS4_8TiledMMAINS4_8MMA_AtomIJNS4_10MMA_TraitsINS4_25SM100_MMA_F8F6F4_2x1SM_SSEJSJ_SJ_fSF_SG_NS4_17integral_constantINS4_4UMMA5MajorELSR_0EEESS_NSP_INSQ_7ScaleInELST_0EEESU_EEEEEENS4_6LayoutINS5_IJSC_SC_SC_EEENS5_IJNSA_ILi0EEESZ_SZ_EEEEENS5_IJNS4_10UnderscoreES12_S12_EEEEENS4_18SM100_TMA_2SM_LOADENS4_14ComposedLayoutINS4_7SwizzleILi1ELi4ELi3EEENS4_18smem_ptr_flag_bitsILi8EEENSX_INS5_IJNSA_ILi8EEESH_EEENS5_IJSH_SC_EEEEEEEvNS4_8identityES15_S1F_vS1G_EENS_8epilogue10collective18CollectiveEpilogueINS1I_23Sm100TmaWarpSpecializedILi4ELi2ELi32ELb0ELb0EEEJNS5_IJNSA_ILi64EEESG_SH_EEENS5_IJNSX_IS1N_SC_EENSX_INS5_IJSH_SB_EEENS5_IJSC_SF_EEEEEEEESJ_SK_SJ_SK_NS1I_6fusion15FusionCallbacksIS1M_NS1U_17LinearCombinationISJ_fSJ_fLNS_15FloatRoundStyleE2EEES1O_S1T_JEEENS4_5SM1004TMEM4LOAD26SM100_TMEM_LOAD_32dp32b32xENS4_13SM90_TMA_LOADES1F_NS4_39AutoVectorizingCopyWithAssumedAlignmentILi128EEENS4_14SM90_TMA_STOREES1F_S26_S26_EEEvvEEEEvNT_6ParamsE)
        /*0008*/ 	.word	0x00000078


	//----- nvinfo : EIATTR_FRAME_SIZE
	.align		4
.L_20:
        /*000c*/ 	.byte	0x04, 0x11
        /*000e*/ 	.short	(.L_22 - .L_21)
	.align		4
.L_21:
        /*0010*/ 	.word	index@($__internal_2_$__cuda_sm10x_tcgen05_guardrail_trap_unallocated_columns_being_dealloced)
        /*0014*/ 	.word	0x00000000


	//----- nvinfo : EIATTR_FRAME_SIZE
	.align		4
.L_22:
        /*0018*/ 	.byte	0x04, 0x11
        /*001a*/ 	.short	(.L_24 - .L_23)
	.align		4
.L_23:
        /*001c*/ 	.word	index@($__internal_1_$__cuda_sm10x_tcgen05_guardrail_trap_phase_invalid_during_alloc)
        /*0020*/ 	.word	0x00000000


	//----- nvinfo : EIATTR_FRAME_SIZE
	.align		4
.L_24:
        /*0024*/ 	.byte	0x04, 0x11
        /*0026*/ 	.short	(.L_26 - .L_25)
	.align		4
.L_25:
        /*0028*/ 	.word	index@($__internal_0_$__cuda_sm10x_tcgen05_guardrail_trap_col_being_dealloced_not_returned_by_alloc)
        /*002c*/ 	.word	0x00000000


	//----- nvinfo : EIATTR_FRAME_SIZE
	.align		4
.L_26:
        /*0030*/ 	.byte	0x04, 0x11
        /*0032*/ 	.short	(.L_28 - .L_27)
	.align		4
.L_27:
        /*0034*/ 	.word	index@(_ZN7cutlass13device_kernelINS_4gemm6kernel13GemmUniversalIN4cute5tupleIJiiiiEEENS1_10collective13CollectiveMmaINS1_35MainloopSm100TmaUmmaWarpSpecializedILi3ELi2ELi4ENS5_IJNS4_1CILi2EEENSA_ILi1EEESC_EEEEENS5_IJNSA_ILi128EEENSA_ILi256EEENSA_ILi32EEEEEENS_12float_e4m3_tENS5_IJlSC_lEEESJ_SK_NS4_8TiledMMAINS4_8MMA_AtomIJNS4_10MMA_TraitsINS4_25SM100_MMA_F8F6F4_2x1SM_SSEJSJ_SJ_fSF_SG_NS4_17integral_constantINS4_4UMMA5MajorELSR_0EEESS_NSP_INSQ_7ScaleInELST_0EEESU_EEEEEENS4_6LayoutINS5_IJSC_SC_SC_EEENS5_IJNSA_ILi0EEESZ_SZ_EEEEENS5_IJNS4_10UnderscoreES12_S12_EEEEENS4_18SM100_TMA_2SM_LOADENS4_14ComposedLayoutINS4_7SwizzleILi1ELi4ELi3EEENS4_18smem_ptr_flag_bitsILi8EEENSX_INS5_IJNSA_ILi8EEESH_EEENS5_IJSH_SC_EEEEEEEvNS4_8identityES15_S1F_vS1G_EENS_8epilogue10collective18CollectiveEpilogueINS1I_23Sm100TmaWarpSpecializedILi4ELi2ELi32ELb0ELb0EEEJNS5_IJNSA_ILi64EEESG_SH_EEENS5_IJNSX_IS1N_SC_EENSX_INS5_IJSH_SB_EEENS5_IJSC_SF_EEEEEEEESJ_SK_SJ_SK_NS1I_6fusion15FusionCallbacksIS1M_NS1U_17LinearCombinationISJ_fSJ_fLNS_15FloatRoundStyleE2EEES1O_S1T_JEEENS4_5SM1004TMEM4LOAD26SM100_TMEM_LOAD_32dp32b32xENS4_13SM90_TMA_LOADES1F_NS4_39AutoVectorizingCopyWithAssumedAlignmentILi128EEENS4_14SM90_TMA_STOREES1F_S26_S26_EEEvvEEEEvNT_6ParamsE)
        /*0038*/ 	.word	0x00000000


	//----- nvinfo : EIATTR_MIN_STACK_SIZE
	.align		4
.L_28:
        /*003c*/ 	.byte	0x04, 0x12
        /*003e*/ 	.short	(.L_30 - .L_29)
	.align		4
.L_29:
        /*0040*/ 	.word	index@(_ZN7cutlass13device_kernelINS_4gemm6kernel13GemmUniversalIN4cute5tupleIJiiiiEEENS1_10collective13CollectiveMmaINS1_35MainloopSm100TmaUmmaWarpSpecializedILi3ELi2ELi4ENS5_IJNS4_1CILi2EEENSA_ILi1EEESC_EEEEENS5_IJNSA_ILi128EEENSA_ILi256EEENSA_ILi32EEEEEENS_12float_e4m3_tENS5_IJlSC_lEEESJ_SK_NS4_8TiledMMAINS4_8MMA_AtomIJNS4_10MMA_TraitsINS4_25SM100_MMA_F8F6F4_2x1SM_SSEJSJ_SJ_fSF_SG_NS4_17integral_constantINS4_4UMMA5MajorELSR_0EEESS_NSP_INSQ_7ScaleInELST_0EEESU_EEEEEENS4_6LayoutINS5_IJSC_SC_SC_EEENS5_IJNSA_ILi0EEESZ_SZ_EEEEENS5_IJNS4_10UnderscoreES12_S12_EEEEENS4_18SM100_TMA_2SM_LOADENS4_14ComposedLayoutINS4_7SwizzleILi1ELi4ELi3EEENS4_18smem_ptr_flag_bitsILi8EEENSX_INS5_IJNSA_ILi8EEESH_EEENS5_IJSH_SC_EEEEEEEvNS4_8identityES15_S1F_vS1G_EENS_8epilogue10collective18CollectiveEpilogueINS1I_23Sm100TmaWarpSpecializedILi4ELi2ELi32ELb0ELb0EEEJNS5_IJNSA_ILi64EEESG_SH_EEENS5_IJNSX_IS1N_SC_EENSX_INS5_IJSH_SB_EEENS5_IJSC_SF_EEEEEEEESJ_SK_SJ_SK_NS1I_6fusion15FusionCallbacksIS1M_NS1U_17LinearCombinationISJ_fSJ_fLNS_15FloatRoundStyleE2EEES1O_S1T_JEEENS4_5SM1004TMEM4LOAD26SM100_TMEM_LOAD_32dp32b32xENS4_13SM90_TMA_LOADES1F_NS4_39AutoVectorizingCopyWithAssumedAlignmentILi128EEENS4_14SM90_TMA_STOREES1F_S26_S26_EEEvvEEEEvNT_6ParamsE)
        /*0044*/ 	.word	0x00000000
.L_30:


//--------------------- .nv.compat                --------------------------
	.section	.nv.compat,"",@"SHT_CUDA_COMPAT_INFO"
	.align	4
        /*0000*/ 	.byte	0x02, 0x09, 0x01, 0x00, 0x02, 0x02, 0x02, 0x00, 0x02, 0x05, 0x05, 0x00, 0x03, 0x07, 0x01, 0x01
        /*0010*/ 	.byte	0x02, 0x03, 0x01, 0x00, 0x02, 0x06, 0x01, 0x00, 0x04, 0x0b, 0x08, 0x00, 0x09, 0x00, 0x00, 0x00
        /*0020*/ 	.byte	0x00, 0x00, 0x00, 0x00


//--------------------- .nv.info._ZN7cutlass13device_kernelINS_4gemm6kernel13GemmUniversalIN4cute5tupleIJiiiiEEENS1_10collective13CollectiveMmaINS1_35MainloopSm100TmaUmmaWarpSpecializedILi3ELi2ELi4ENS5_IJNS4_1CILi2EEENSA_ILi1EEESC_EEEEENS5_IJNSA_ILi128EEENSA_ILi256EEENSA_ILi32EEEEEENS_12float_e4m3_tENS5_IJlSC_lEEESJ_SK_NS4_8TiledMMAINS4_8MMA_AtomIJNS4_10MMA_TraitsINS4_25SM100_MMA_F8F6F4_2x1SM_SSEJSJ_SJ_fSF_SG_NS4_17integral_constantINS4_4UMMA5MajorELSR_0EEESS_NSP_INSQ_7ScaleInELST_0EEESU_EEEEEENS4_6LayoutINS5_IJSC_SC_SC_EEENS5_IJNSA_ILi0EEESZ_SZ_EEEEENS5_IJNS4_10UnderscoreES12_S12_EEEEENS4_18SM100_TMA_2SM_LOADENS4_14ComposedLayoutINS4_7SwizzleILi1ELi4ELi3EEENS4_18smem_ptr_flag_bitsILi8EEENSX_INS5_IJNSA_ILi8EEESH_EEENS5_IJSH_SC_EEEEEEEvNS4_8identityES15_S1F_vS1G_EENS_8epilogue10collective18CollectiveEpilogueINS1I_23Sm100TmaWarpSpecializedILi4ELi2ELi32ELb0ELb0EEEJNS5_IJNSA_ILi64EEESG_SH_EEENS5_IJNSX_IS1N_SC_EENSX_INS5_IJSH_SB_EEENS5_IJSC_SF_EEEEEEEESJ_SK_SJ_SK_NS1I_6fusion15FusionCallbacksIS1M_NS1U_17LinearCombinationISJ_fSJ_fLNS_15FloatRoundStyleE2EEES1O_S1T_JEEENS4_5SM1004TMEM4LOAD26SM100_TMEM_LOAD_32dp32b32xENS4_13SM90_TMA_LOADES1F_NS4_39AutoVectorizingCopyWithAssumedAlignmentILi128EEENS4_14SM90_TMA_STOREES1F_S26_S26_EEEvvEEEEvNT_6ParamsE --------------------------
	.section	.nv.info._ZN7cutlass13device_kernelINS_4gemm6kernel13GemmUniversalIN4cute5tupleIJiiiiEEENS1_10collective13CollectiveMmaINS1_35MainloopSm100TmaUmmaWarpSpecializedILi3ELi2ELi4ENS5_IJNS4_1CILi2EEENSA_ILi1EEESC_EEEEENS5_IJNSA_ILi128EEENSA_ILi256EEENSA_ILi32EEEEEENS_12float_e4m3_tENS5_IJlSC_lEEESJ_SK_NS4_8TiledMMAINS4_8MMA_AtomIJNS4_10MMA_TraitsINS4_25SM100_MMA_F8F6F4_2x1SM_SSEJSJ_SJ_fSF_SG_NS4_17integral_constantINS4_4UMMA5MajorELSR_0EEESS_NSP_INSQ_7ScaleInELST_0EEESU_EEEEEENS4_6LayoutINS5_IJSC_SC_SC_EEENS5_IJNSA_ILi0EEESZ_SZ_EEEEENS5_IJNS4_10UnderscoreES12_S12_EEEEENS4_18SM100_TMA_2SM_LOADENS4_14ComposedLayoutINS4_7SwizzleILi1ELi4ELi3EEENS4_18smem_ptr_flag_bitsILi8EEENSX_INS5_IJNSA_ILi8EEESH_EEENS5_IJSH_SC_EEEEEEEvNS4_8identityES15_S1F_vS1G_EENS_8epilogue10collective18CollectiveEpilogueINS1I_23Sm100TmaWarpSpecializedILi4ELi2ELi32ELb0ELb0EEEJNS5_IJNSA_ILi64EEESG_SH_EEENS5_IJNSX_IS1N_SC_EENSX_INS5_IJSH_SB_EEENS5_IJSC_SF_EEEEEEEESJ_SK_SJ_SK_NS1I_6fusion15FusionCallbacksIS1M_NS1U_17LinearCombinationISJ_fSJ_fLNS_15FloatRoundStyleE2EEES1O_S1T_JEEENS4_5SM1004TMEM4LOAD26SM100_TMEM_LOAD_32dp32b32xENS4_13SM90_TMA_LOADES1F_NS4_39AutoVectorizingCopyWithAssumedAlignmentILi128EEENS4_14SM90_TMA_STOREES1F_S26_S26_EEEvvEEEEvNT_6ParamsE,"",@"SHT_CUDA_INFO"
	.sectionflags	@""
	.align	4


	//----- nvinfo : EIATTR_CUDA_API_VERSION
	.align		4
        /*0000*/ 	.byte	0x04, 0x37
        /*0002*/ 	.short	(.L_32 - .L_31)
.L_31:
        /*0004*/ 	.word	0x00000082


	//----- nvinfo : EIATTR_KPARAM_INFO
	.align		4
.L_32:
        /*0008*/ 	.byte	0x04, 0x17
        /*000a*/ 	.short	(.L_34 - .L_33)
.L_33:
        /*000c*/ 	.word	0x00000000
        /*0010*/ 	.short	0x0000
        /*0012*/ 	.short	0x0000
        /*0014*/ 	.byte	0x00, 0xf0, 0x01, 0x20


	//----- nvinfo : EIATTR_AT_ENTRY_FRAGMENTS
	.align		4
.L_34:
        /*0018*/ 	.byte	0x04, 0x4f
        /*001a*/ 	.short	(.L_36 - .L_35)


	//   ....[0]....
.L_35:
        /*001c*/ 	.word	0x00000007


	//----- nvinfo : EIATTR_RESERVED_SMEM_USED
	.align		4
.L_36:
        /*0020*/ 	.byte	0x01, 0x41
	.zero		2


	//----- nvinfo : EIATTR_SPARSE_MMA_MASK
	.align		4
        /*0024*/ 	.byte	0x03, 0x50
        /*0026*/ 	.short	0x0000


	//----- nvinfo : EIATTR_TCGEN05_2CTA_USED
	.align		4
        /*0028*/ 	.byte	0x01, 0x52
	.zero		2


	//----- nvinfo : EIATTR_MAXREG_COUNT
	.align		4
        /*002c*/ 	.byte	0x03, 0x1b
        /*002e*/ 	.short	0x00ff


	//----- nvinfo : EIATTR_NUM_BARRIERS
	.align		4
        /*0030*/ 	.byte	0x02, 0x4c
        /*0032*/ 	.byte	0x07
	.zero		1


	//----- nvinfo : EIATTR_EXTERNS
	.align		4
        /*0034*/ 	.byte	0x04, 0x0f
        /*0036*/ 	.short	(.L_38 - .L_37)


	//   ....[0]....
	.align		4
.L_37:
        /*0038*/ 	.word	index@(__assertfail)


	//----- nvinfo : EIATTR_MERCURY_ISA_VERSION
	.align		4
.L_38:
        /*003c*/ 	.byte	0x03, 0x5f
        /*003e*/ 	.short	0x0101


	//----- nvinfo : EIATTR_INT_WARP_WIDE_INSTR_OFFSETS
	.align		4
        /*0040*/ 	.byte	0x04, 0x31
        /*0042*/ 	.short	(.L_40 - .L_39)


	//   ....[0]....
.L_39:
        /*0044*/ 	.word	0x00000cf0


	//   ....[1]....
        /*0048*/ 	.word	0x00000d90


	//   ....[2]....
        /*004c*/ 	.word	0x000020f0


	//   ....[3]....
        /*0050*/ 	.word	0x00003de0


	//   ....[4]....
        /*0054*/ 	.word	0x00003e10


	//   ....[5]....
        /*0058*/ 	.word	0x00003e60


	//   ....[6]....
        /*005c*/ 	.word	0x00004780


	//   ....[7]....
        /*0060*/ 	.word	0x000047a0


	//   ....[8]....
        /*0064*/ 	.word	0x00004880


	//   ....[9]....
        /*0068*/ 	.word	0x00004940


	//   ....[10]....
        /*006c*/ 	.word	0x00004960


	//   ....[11]....
        /*0070*/ 	.word	0x00004a30


	//   ....[12]....
        /*0074*/ 	.word	0x00004b20


	//   ....[13]....
        /*0078*/ 	.word	0x00004b40


	//   ....[14]....
        /*007c*/ 	.word	0x00004c40


	//   ....[15]....
        /*0080*/ 	.word	0x00004df0


	//   ....[16]....
        /*0084*/ 	.word	0x00004e00


	//   ....[17]....
        /*0088*/ 	.word	0x00004f90


	//----- nvinfo : EIATTR_COOP_GROUP_MASK_REGIDS
	.align		4
.L_40:
        /*008c*/ 	.byte	0x04, 0x29
        /*008e*/ 	.short	(.L_42 - .L_41)


	//   ....[0]....
.L_41:
        /*0090*/ 	.word	0xffffffff


	//   ....[1]....
        /*0094*/ 	.word	0xffffffff


	//   ....[2]....
        /*0098*/ 	.word	0xffffffff


	//   ....[3]....
        /*009c*/ 	.word	0xffffffff


	//   ....[4]....
        /*00a0*/ 	.word	0xffffffff


	//   ....[5]....
        /*00a4*/ 	.word	0xffffffff


	//   ....[6]....
        /*00a8*/ 	.word	0xffffffff


	//   ....[7]....
        /*00ac*/ 	.word	0xffffffff


	//   ....[8]....
        /*00b0*/ 	.word	0xffffffff


	//   ....[9]....
        /*00b4*/ 	.word	0xffffffff


	//   ....[10]....
        /*00b8*/ 	.word	0xffffffff


	//   ....[11]....
        /*00bc*/ 	.word	0xffffffff


	//   ....[12]....
        /*00c0*/ 	.word	0xffffffff


	//   ....[13]....
        /*00c4*/ 	.word	0xffffffff


	//----- nvinfo : EIATTR_COOP_GROUP_INSTR_OFFSETS
	.align		4
.L_42:
        /*00c8*/ 	.byte	0x04, 0x28
        /*00ca*/ 	.short	(.L_44 - .L_43)


	//   ....[0]....
.L_43:
        /*00cc*/ 	.word	0x000000c0


	//   ....[1]....
        /*00d0*/ 	.word	0x00000500


	//   ....[2]....
        /*00d4*/ 	.word	0x00000660


	//   ....[3]....
        /*00d8*/ 	.word	0x000007f0


	//   ....[4]....
        /*00dc*/ 	.word	0x000008e0


	//   ....[5]....
        /*00e0*/ 	.word	0x00000a40


	//   ....[6]....
        /*00e4*/ 	.word	0x00000bd0


	//   ....[7]....
        /*00e8*/ 	.word	0x00000e10


	//   ....[8]....
        /*00ec*/ 	.word	0x00001fd0


	//   ....[9]....
        /*00f0*/ 	.word	0x00002d20


	//   ....[10]....
        /*00f4*/ 	.word	0x000031f0


	//   ....[11]....
        /*00f8*/ 	.word	0x00003220


	//   ....[12]....
        /*00fc*/ 	.word	0x00003cf0


	//   ....[13]....
        /*0100*/ 	.word	0x00003f00


	//----- nvinfo : EIATTR_VRC_CTA_INIT_COUNT
	.align		4
.L_44:
        /*0104*/ 	.byte	0x02, 0x4a
        /*0106*/ 	.byte	0x80
	.zero		1


	//----- nvinfo : EIATTR_SYSCALL_OFFSETS
	.align		4
        /*0108*/ 	.byte	0x04, 0x46
        /*010a*/ 	.short	(.L_46 - .L_45)


	//   ....[0]....
.L_45:
        /*010c*/ 	.word	0x00005a20


	//   ....[1]....
        /*0110*/ 	.word	0x00005b60


	//   ....[2]....
        /*0114*/ 	.word	0x00006360


	//   ....[3]....
        /*0118*/ 	.word	0x00007150


	//   ....[4]....
        /*011c*/ 	.word	0x00007ef0


	//   ....[5]....
        /*0120*/ 	.word	0x00008cb0


	//----- nvinfo : EIATTR_MBARRIER_INSTR_OFFSETS
	.align		4
.L_46:
        /*0124*/ 	.byte	0x04, 0x39
        /*0126*/ 	.short	(.L_48 - .L_47)


	//   ....[0]....
.L_47:
        /*0128*/ 	.word	0x000005f0
        /*012c*/ 	.word	0x000000ff
        /*0130*/ 	.word	0x00000000
        /*0134*/ 	.short	0x0100
        /*0136*/ 	.byte	0x08
	.zero		1


	//   ....[1]....
        /*0138*/ 	.word	0x00000600
        /*013c*/ 	.word	0x000000ff
        /*0140*/ 	.word	0x00000018
        /*0144*/ 	.short	0x0100
        /*0146*/ 	.byte	0x08
	.zero		1


	//   ....[2]....
        /*0148*/ 	.word	0x00000610
        /*014c*/ 	.word	0x000000ff
        /*0150*/ 	.word	0x00000008
        /*0154*/ 	.short	0x0100
        /*0156*/ 	.byte	0x08
	.zero		1


	//   ....[3]....
        /*0158*/ 	.word	0x00000620
        /*015c*/ 	.word	0x000000ff
        /*0160*/ 	.word	0x00000020
        /*0164*/ 	.short	0x0100
        /*0166*/ 	.byte	0x08
	.zero		1


	//   ....[4]....
        /*0168*/ 	.word	0x00000630
        /*016c*/ 	.word	0x000000ff
        /*0170*/ 	.word	0x00000010
        /*0174*/ 	.short	0x0100
        /*0176*/ 	.byte	0x08
	.zero		1


	//   ....[5]....
        /*0178*/ 	.word	0x00000640
        /*017c*/ 	.word	0x000000ff
        /*0180*/ 	.word	0x00000028
        /*0184*/ 	.short	0x0100
        /*0186*/ 	.byte	0x08
	.zero		1


	//   ....[6]....
        /*0188*/ 	.word	0x00000760
        /*018c*/ 	.word	0x000000ff
        /*0190*/ 	.word	0x00000030
        /*0194*/ 	.short	0x0100
        /*0196*/ 	.byte	0x09
	.zero		1


	//   ....[7]....
        /*0198*/ 	.word	0x00000770
        /*019c*/ 	.word	0x000000ff
        /*01a0*/ 	.word	0x00000050
        /*01a4*/ 	.short	0x0100
        /*01a6*/ 	.byte	0x09
	.zero		1


	//   ....[8]....
        /*01a8*/ 	.word	0x00000780
        /*01ac*/ 	.word	0x000000ff
        /*01b0*/ 	.word	0x00000038
        /*01b4*/ 	.short	0x0100
        /*01b6*/ 	.byte	0x09
	.zero		1


	//   ....[9]....
        /*01b8*/ 	.word	0x00000790
        /*01bc*/ 	.word	0x000000ff
        /*01c0*/ 	.word	0x00000058
        /*01c4*/ 	.short	0x0100
        /*01c6*/ 	.byte	0x09
	.zero		1


	//   ....[10]....
        /*01c8*/ 	.word	0x000007a0
        /*01cc*/ 	.word	0x000000ff
        /*01d0*/ 	.word	0x00000040
        /*01d4*/ 	.short	0x0100
        /*01d6*/ 	.byte	0x09
	.zero		1


	//   ....[11]....
        /*01d8*/ 	.word	0x000007b0
        /*01dc*/ 	.word	0x000000ff
        /*01e0*/ 	.word	0x00000060
        /*01e4*/ 	.short	0x0100
        /*01e6*/ 	.byte	0x09
	.zero		1


	//   ....[12]....
        /*01e8*/ 	.word	0x000007c0
        /*01ec*/ 	.word	0x000000ff
        /*01f0*/ 	.word	0x00000048
        /*01f4*/ 	.short	0x0100
        /*01f6*/ 	.byte	0x09
	.zero		1


	//   ....[13]....
        /*01f8*/ 	.word	0x000007d0
        /*01fc*/ 	.word	0x000000ff
        /*0200*/ 	.word	0x00000068
        /*0204*/ 	.short	0x0100
        /*0206*/ 	.byte	0x09
	.zero		1


	//   ....[14]....
        /*0208*/ 	.word	0x000008b0
        /*020c*/ 	.word	0x000000ff
        /*0210*/ 	.word	0x00000070
        /*0214*/ 	.short	0x0100
        /*0216*/ 	.byte	0x08
	.zero		1


	//   ....[15]....
        /*0218*/ 	.word	0x000008c0
        /*021c*/ 	.word	0x000000ff
        /*0220*/ 	.word	0x00000078
        /*0224*/ 	.short	0x0100
        /*0226*/ 	.byte	0x08
	.zero		1


	//   ....[16]....
        /*0228*/ 	.word	0x000009f0
        /*022c*/ 	.word	0x000000ff
        /*0230*/ 	.word	0x00000080
        /*0234*/ 	.short	0x0100
        /*0236*/ 	.byte	0x08
	.zero		1


	//   ....[17]....
        /*0238*/ 	.word	0x00000a00
        /*023c*/ 	.word	0x000000ff
        /*0240*/ 	.word	0x00000090
        /*0244*/ 	.short	0x0100
        /*0246*/ 	.byte	0x08
	.zero		1


	//   ....[18]....
        /*0248*/ 	.word	0x00000a10
        /*024c*/ 	.word	0x000000ff
        /*0250*/ 	.word	0x00000088
        /*0254*/ 	.short	0x0100
        /*0256*/ 	.byte	0x08
	.zero		1


	//   ....[19]....
        /*0258*/ 	.word	0x00000a20
        /*025c*/ 	.word	0x000000ff
        /*0260*/ 	.word	0x00000098
        /*0264*/ 	.short	0x0100
        /*0266*/ 	.byte	0x08
	.zero		1


	//   ....[20]....
        /*0268*/ 	.word	0x00000b40
        /*026c*/ 	.word	0x000000ff
        /*0270*/ 	.word	0x000000a0
        /*0274*/ 	.short	0x0100
        /*0276*/ 	.byte	0x09
	.zero		1


	//   ....[21]....
        /*0278*/ 	.word	0x00000b50
        /*027c*/ 	.word	0x000000ff
        /*0280*/ 	.word	0x000000c0
        /*0284*/ 	.short	0x0100
        /*0286*/ 	.byte	0x09
	.zero		1


	//   ....[22]....
        /*0288*/ 	.word	0x00000b60
        /*028c*/ 	.word	0x000000ff
        /*0290*/ 	.word	0x000000a8
        /*0294*/ 	.short	0x0100
        /*0296*/ 	.byte	0x09
	.zero		1


	//   ....[23]....
        /*0298*/ 	.word	0x00000b70
        /*029c*/ 	.word	0x000000ff
        /*02a0*/ 	.word	0x000000c8
        /*02a4*/ 	.short	0x0100
        /*02a6*/ 	.byte	0x09
	.zero		1


	//   ....[24]....
        /*02a8*/ 	.word	0x00000b80
        /*02ac*/ 	.word	0x000000ff
        /*02b0*/ 	.word	0x000000b0
        /*02b4*/ 	.short	0x0100
        /*02b6*/ 	.byte	0x09
	.zero		1


	//   ....[25]....
        /*02b8*/ 	.word	0x00000b90
        /*02bc*/ 	.word	0x000000ff
        /*02c0*/ 	.word	0x000000d0
        /*02c4*/ 	.short	0x0100
        /*02c6*/ 	.byte	0x09
	.zero		1


	//   ....[26]....
        /*02c8*/ 	.word	0x00000ba0
        /*02cc*/ 	.word	0x000000ff
        /*02d0*/ 	.word	0x000000b8
        /*02d4*/ 	.short	0x0100
        /*02d6*/ 	.byte	0x09
	.zero		1


	//   ....[27]....
        /*02d8*/ 	.word	0x00000bb0
        /*02dc*/ 	.word	0x000000ff
        /*02e0*/ 	.word	0x000000d8
        /*02e4*/ 	.short	0x0100
        /*02e6*/ 	.byte	0x09
	.zero		1


	//   ....[28]....
        /*02e8*/ 	.word	0x00000ca0
        /*02ec*/ 	.word	0x000000ff
        /*02f0*/ 	.word	0x000000e0
        /*02f4*/ 	.short	0x0100
        /*02f6*/ 	.byte	0x08
	.zero		1


	//   ....[29]....
        /*02f8*/ 	.word	0x00000cb0
        /*02fc*/ 	.word	0x000000ff
        /*0300*/ 	.word	0x000000f0
        /*0304*/ 	.short	0x0100
        /*0306*/ 	.byte	0x08
	.zero		1


	//   ....[30]....
        /*0308*/ 	.word	0x00000cc0
        /*030c*/ 	.word	0x000000ff
        /*0310*/ 	.word	0x000000e8
        /*0314*/ 	.short	0x0100
        /*0316*/ 	.byte	0x08
	.zero		1


	//   ....[31]....
        /*0318*/ 	.word	0x00000cd0
        /*031c*/ 	.word	0x000000ff
        /*0320*/ 	.word	0x000000f8
        /*0324*/ 	.short	0x0100
        /*0326*/ 	.byte	0x08
	.zero		1


	//   ....[32]....
        /*0328*/ 	.word	0x00000dc0
        /*032c*/ 	.word	0x000000ff
        /*0330*/ 	.word	0x00000100
        /*0334*/ 	.short	0x0100
        /*0336*/ 	.byte	0x07
	.zero		1


	//   ....[33]....
        /*0338*/ 	.word	0x000017d0
        /*033c*/ 	.word	0x00000002
        /*0340*/ 	.word	0x000000f0
        /*0344*/ 	.short	0x010a
        /*0346*/ 	.byte	0xff
	.zero		1


	//   ....[34]....
        /*0348*/ 	.word	0x00001800
        /*034c*/ 	.word	0x00000002
        /*0350*/ 	.word	0x000000e0
        /*0354*/ 	.short	0x0101
        /*0356*/ 	.byte	0xff
	.zero		1


	//   ....[35]....
        /*0358*/ 	.word	0x000018d0
        /*035c*/ 	.word	0x000000ff
        /*0360*/ 	.word	0x00000018
        /*0364*/ 	.short	0x010a
        /*0366*/ 	.byte	0x08
	.zero		1


	//   ....[36]....
        /*0368*/ 	.word	0x000019d0
        /*036c*/ 	.word	0x000000ff
        /*0370*/ 	.word	0x00000018
        /*0374*/ 	.short	0x010a
        /*0376*/ 	.byte	0x21
	.zero		1


	//   ....[37]....
        /*0378*/ 	.word	0x00001b80
        /*037c*/ 	.word	0x000000ff
        /*0380*/ 	.word	0x00000018
        /*0384*/ 	.short	0x010a
        /*0386*/ 	.byte	0x08
	.zero		1


	//   ....[38]....
        /*0388*/ 	.word	0x00001c80
        /*038c*/ 	.word	0x000000ff
        /*0390*/ 	.word	0x00000078
        /*0394*/ 	.short	0x0101
        /*0396*/ 	.byte	0x06
	.zero		1


	//   ....[39]....
        /*0398*/ 	.word	0x00001ca0
        /*039c*/ 	.word	0x000000ff
        /*03a0*/ 	.word	0x00000018
        /*03a4*/ 	.short	0x010a
        /*03a6*/ 	.byte	0x08
	.zero		1


	//   ....[40]....
        /*03a8*/ 	.word	0x00001d20
        /*03ac*/ 	.word	0x000000ff
        /*03b0*/ 	.word	0x00000018
        /*03b4*/ 	.short	0x010a
        /*03b6*/ 	.byte	0x11
	.zero		1


	//   ....[41]....
        /*03b8*/ 	.word	0x00001eb0
        /*03bc*/ 	.word	0x000000ff
        /*03c0*/ 	.word	0x00000018
        /*03c4*/ 	.short	0x010a
        /*03c6*/ 	.byte	0x08
	.zero		1


	//   ....[42]....
        /*03c8*/ 	.word	0x00002000
        /*03cc*/ 	.word	0x00000002
        /*03d0*/ 	.word	0x00000080
        /*03d4*/ 	.short	0x010a
        /*03d6*/ 	.byte	0xff
	.zero		1


	//   ....[43]....
        /*03d8*/ 	.word	0x000020c0
        /*03dc*/ 	.word	0x00000002
        /*03e0*/ 	.word	0x00000000
        /*03e4*/ 	.short	0x0101
        /*03e6*/ 	.byte	0xff
	.zero		1


	//   ....[44]....
        /*03e8*/ 	.word	0x00002620
        /*03ec*/ 	.word	0x000000ff
        /*03f0*/ 	.word	0x00000000
        /*03f4*/ 	.short	0x010a
        /*03f6*/ 	.byte	0x04
	.zero		1


	//   ....[45]....
        /*03f8*/ 	.word	0x000026b0
        /*03fc*/ 	.word	0x000000ff
        /*0400*/ 	.word	0x00000000
        /*0404*/ 	.short	0x010a
        /*0406*/ 	.byte	0x04
	.zero		1


	//   ....[46]....
        /*0408*/ 	.word	0x00002750
        /*040c*/ 	.word	0x00000000
        /*0410*/ 	.word	0x00000000
        /*0414*/ 	.short	0x010a
        /*0416*/ 	.byte	0xff
	.zero		1


	//   ....[47]....
        /*0418*/ 	.word	0x00002880
        /*041c*/ 	.word	0x00000000
        /*0420*/ 	.word	0x000000e0
        /*0424*/ 	.short	0x010a
        /*0426*/ 	.byte	0xff
	.zero		1


	//   ....[48]....
        /*0428*/ 	.word	0x000028f0
        /*042c*/ 	.word	0x00000000
        /*0430*/ 	.word	0x00000000
        /*0434*/ 	.short	0x0101
        /*0436*/ 	.byte	0xff
	.zero		1


	//   ....[49]....
        /*0438*/ 	.word	0x00002910
        /*043c*/ 	.word	0x000000ff
        /*0440*/ 	.word	0x00000090
        /*0444*/ 	.short	0x010a
        /*0446*/ 	.byte	0x05
	.zero		1


	//   ....[50]....
        /*0448*/ 	.word	0x00002a30
        /*044c*/ 	.word	0x00000000
        /*0450*/ 	.word	0x00000080
        /*0454*/ 	.short	0x010a
        /*0456*/ 	.byte	0xff
	.zero		1


	//   ....[51]....
        /*0458*/ 	.word	0x00002b30
        /*045c*/ 	.word	0x00000000
        /*0460*/ 	.word	0x00000000
        /*0464*/ 	.short	0x0101
        /*0466*/ 	.byte	0xff
	.zero		1


	//   ....[52]....
        /*0468*/ 	.word	0x00002bc0
        /*046c*/ 	.word	0x000000ff
        /*0470*/ 	.word	0x00000090
        /*0474*/ 	.short	0x0106
        /*0476*/ 	.byte	0x05
	.zero		1


	//   ....[53]....
        /*0478*/ 	.word	0x00002be0
        /*047c*/ 	.word	0x000000ff
        /*0480*/ 	.word	0x00000090
        /*0484*/ 	.short	0x010a
        /*0486*/ 	.byte	0x05
	.zero		1


	//   ....[54]....
        /*0488*/ 	.word	0x00002c70
        /*048c*/ 	.word	0x000000ff
        /*0490*/ 	.word	0x00000090
        /*0494*/ 	.short	0x0106
        /*0496*/ 	.byte	0x04
	.zero		1


	//   ....[55]....
        /*0498*/ 	.word	0x00002cb0
        /*049c*/ 	.word	0x00000000
        /*04a0*/ 	.word	0x00000090
        /*04a4*/ 	.short	0x010a
        /*04a6*/ 	.byte	0xff
	.zero		1


	//   ....[56]....
        /*04a8*/ 	.word	0x00002ef0
        /*04ac*/ 	.word	0x000000ff
        /*04b0*/ 	.word	0x00000008
        /*04b4*/ 	.short	0x010a
        /*04b6*/ 	.byte	0x06
	.zero		1


	//   ....[57]....
        /*04b8*/ 	.word	0x00002f10
        /*04bc*/ 	.word	0x000000ff
        /*04c0*/ 	.word	0x00000008
        /*04c4*/ 	.short	0x010a
        /*04c6*/ 	.byte	0x06
	.zero		1


	//   ....[58]....
        /*04c8*/ 	.word	0x000030a0
        /*04cc*/ 	.word	0x000000ff
        /*04d0*/ 	.word	0x00000008
        /*04d4*/ 	.short	0x010a
        /*04d6*/ 	.byte	0x06
	.zero		1


	//   ....[59]....
        /*04d8*/ 	.word	0x000030c0
        /*04dc*/ 	.word	0x000000ff
        /*04e0*/ 	.word	0x00000008
        /*04e4*/ 	.short	0x010a
        /*04e6*/ 	.byte	0x06
	.zero		1


	//   ....[60]....
        /*04e8*/ 	.word	0x00003180
        /*04ec*/ 	.word	0x000000ff
        /*04f0*/ 	.word	0x00000000
        /*04f4*/ 	.short	0x0101
        /*04f6*/ 	.byte	0x07
	.zero		1


	//   ....[61]....
        /*04f8*/ 	.word	0x00003460
        /*04fc*/ 	.word	0x00000000
        /*0500*/ 	.word	0x00000080
        /*0504*/ 	.short	0x010a
        /*0506*/ 	.byte	0xff
	.zero		1


	//   ....[62]....
        /*0508*/ 	.word	0x00003520
        /*050c*/ 	.word	0x00000000
        /*0510*/ 	.word	0x00000000
        /*0514*/ 	.short	0x0101
        /*0516*/ 	.byte	0xff
	.zero		1


	//   ....[63]....
        /*0518*/ 	.word	0x000035d0
        /*051c*/ 	.word	0x000000ff
        /*0520*/ 	.word	0x00000000
        /*0524*/ 	.short	0x010a
        /*0526*/ 	.byte	0x06
	.zero		1


	//   ....[64]....
        /*0528*/ 	.word	0x000035e0
        /*052c*/ 	.word	0x000000ff
        /*0530*/ 	.word	0x000000c0
        /*0534*/ 	.short	0x010a
        /*0536*/ 	.byte	0x0b
	.zero		1


	//   ....[65]....
        /*0538*/ 	.word	0x000036a0
        /*053c*/ 	.word	0x000000ff
        /*0540*/ 	.word	0x00000000
        /*0544*/ 	.short	0x010a
        /*0546*/ 	.byte	0x09
	.zero		1


	//   ....[66]....
        /*0548*/ 	.word	0x000037e0
        /*054c*/ 	.word	0x000000ff
        /*0550*/ 	.word	0x00000000
        /*0554*/ 	.short	0x010a
        /*0556*/ 	.byte	0x06
	.zero		1


	//   ....[67]....
        /*0558*/ 	.word	0x000039e0
        /*055c*/ 	.word	0x000000ff
        /*0560*/ 	.word	0x00000000
        /*0564*/ 	.short	0x010a
        /*0566*/ 	.byte	0x07
	.zero		1


	//   ....[68]....
        /*0568*/ 	.word	0x00003a70
        /*056c*/ 	.word	0x000000ff
        /*0570*/ 	.word	0x00000000
        /*0574*/ 	.short	0x010a
        /*0576*/ 	.byte	0x07
	.zero		1


	//   ....[69]....
        /*0578*/ 	.word	0x00003b00
        /*057c*/ 	.word	0x000000ff
        /*0580*/ 	.word	0x00000000
        /*0584*/ 	.short	0x010a
        /*0586*/ 	.byte	0x07
	.zero		1


	//   ....[70]....
        /*0588*/ 	.word	0x00003ba0
        /*058c*/ 	.word	0x00000000
        /*0590*/ 	.word	0x00000000
        /*0594*/ 	.short	0x010a
        /*0596*/ 	.byte	0xff
	.zero		1


	//   ....[71]....
        /*0598*/ 	.word	0x00003be0
        /*059c*/ 	.word	0x00000000
        /*05a0*/ 	.word	0x00000000
        /*05a4*/ 	.short	0x010a
        /*05a6*/ 	.byte	0xff
	.zero		1


	//   ....[72]....
        /*05a8*/ 	.word	0x00003c50
        /*05ac*/ 	.word	0x000000ff
        /*05b0*/ 	.word	0x00000000
        /*05b4*/ 	.short	0x0101
        /*05b6*/ 	.byte	0x05
	.zero		1


	//   ....[73]....
        /*05b8*/ 	.word	0x00003c90
        /*05bc*/ 	.word	0x000000ff
        /*05c0*/ 	.word	0x00000100
        /*05c4*/ 	.short	0x010a
        /*05c6*/ 	.byte	0x08
	.zero		1


	//   ....[74]....
        /*05c8*/ 	.word	0x00003ce0
        /*05cc*/ 	.word	0x000000ff
        /*05d0*/ 	.word	0x00000000
        /*05d4*/ 	.short	0x0101
        /*05d6*/ 	.byte	0x05
	.zero		1


	//   ....[75]....
        /*05d8*/ 	.word	0x00004130
        /*05dc*/ 	.word	0x00000000
        /*05e0*/ 	.word	0x00000080
        /*05e4*/ 	.short	0x010a
        /*05e6*/ 	.byte	0xff
	.zero		1


	//   ....[76]....
        /*05e8*/ 	.word	0x000041f0
        /*05ec*/ 	.word	0x00000000
        /*05f0*/ 	.word	0x00000000
        /*05f4*/ 	.short	0x0101
        /*05f6*/ 	.byte	0xff
	.zero		1


	//   ....[77]....
        /*05f8*/ 	.word	0x00004510
        /*05fc*/ 	.word	0x000000ff
        /*0600*/ 	.word	0x00000078
        /*0604*/ 	.short	0x010a
        /*0606*/ 	.byte	0x07
	.zero		1


	//   ....[78]....
        /*0608*/ 	.word	0x00004700
        /*060c*/ 	.word	0x000000ff
        /*0610*/ 	.word	0x00000050
        /*0614*/ 	.short	0x010a
        /*0616*/ 	.byte	0x07
	.zero		1


	//   ....[79]....
        /*0618*/ 	.word	0x000048f0
        /*061c*/ 	.word	0x000000ff
        /*0620*/ 	.word	0x00000030
        /*0624*/ 	.short	0x010b
        /*0626*/ 	.byte	0x07
	.zero		1


	//   ....[80]....
        /*0628*/ 	.word	0x00004900
        /*062c*/ 	.word	0x000000ff
        /*0630*/ 	.word	0x00000000
        /*0634*/ 	.short	0x0101
        /*0636*/ 	.byte	0x0e
	.zero		1


	//   ....[81]....
        /*0638*/ 	.word	0x00004910
        /*063c*/ 	.word	0x000000ff
        /*0640*/ 	.word	0x00000058
        /*0644*/ 	.short	0x010a
        /*0646*/ 	.byte	0x07
	.zero		1


	//   ....[82]....
        /*0648*/ 	.word	0x00004ac0
        /*064c*/ 	.word	0x000000ff
        /*0650*/ 	.word	0x00000038
        /*0654*/ 	.short	0x010b
        /*0656*/ 	.byte	0x07
	.zero		1


	//   ....[83]....
        /*0658*/ 	.word	0x00004ad0
        /*065c*/ 	.word	0x000000ff
        /*0660*/ 	.word	0x00000000
        /*0664*/ 	.short	0x0101
        /*0666*/ 	.byte	0x0e
	.zero		1


	//   ....[84]....
        /*0668*/ 	.word	0x00004ae0
        /*066c*/ 	.word	0x000000ff
        /*0670*/ 	.word	0x00000060
        /*0674*/ 	.short	0x010a
        /*0676*/ 	.byte	0x07
	.zero		1


	//   ....[85]....
        /*0678*/ 	.word	0x00004cd0
        /*067c*/ 	.word	0x000000ff
        /*0680*/ 	.word	0x00000040
        /*0684*/ 	.short	0x010b
        /*0686*/ 	.byte	0x07
	.zero		1


	//   ....[86]....
        /*0688*/ 	.word	0x00004d40
        /*068c*/ 	.word	0x000000ff
        /*0690*/ 	.word	0x00000000
        /*0694*/ 	.short	0x0101
        /*0696*/ 	.byte	0x0e
	.zero		1


	//   ....[87]....
        /*0698*/ 	.word	0x00004d50
        /*069c*/ 	.word	0x000000ff
        /*06a0*/ 	.word	0x00000068
        /*06a4*/ 	.short	0x010a
        /*06a6*/ 	.byte	0x07
	.zero		1


	//   ....[88]....
        /*06a8*/ 	.word	0x00004ff0
        /*06ac*/ 	.word	0x000000ff
        /*06b0*/ 	.word	0x00000048
        /*06b4*/ 	.short	0x010b
        /*06b6*/ 	.byte	0x07
	.zero		1


	//   ....[89]....
        /*06b8*/ 	.word	0x00005010
        /*06bc*/ 	.word	0x000000ff
        /*06c0*/ 	.word	0x00000000
        /*06c4*/ 	.short	0x0101
        /*06c6*/ 	.byte	0x0d
	.zero		1


	//   ....[90]....
        /*06c8*/ 	.word	0x00005040
        /*06cc*/ 	.word	0x000000ff
        /*06d0*/ 	.word	0x00000050
        /*06d4*/ 	.short	0x010a
        /*06d6*/ 	.byte	0x07
	.zero		1


	//   ....[91]....
        /*06d8*/ 	.word	0x00005060
        /*06dc*/ 	.word	0x000000ff
        /*06e0*/ 	.word	0x00000058
        /*06e4*/ 	.short	0x010a
        /*06e6*/ 	.byte	0x07
	.zero		1


	//   ....[92]....
        /*06e8*/ 	.word	0x00005080
        /*06ec*/ 	.word	0x000000ff
        /*06f0*/ 	.word	0x00000060
        /*06f4*/ 	.short	0x010a
        /*06f6*/ 	.byte	0x07
	.zero		1


	//   ....[93]....
        /*06f8*/ 	.word	0x000050c0
        /*06fc*/ 	.word	0x00000000
        /*0700*/ 	.word	0x00000068
        /*0704*/ 	.short	0x010a
        /*0706*/ 	.byte	0xff
	.zero		1


	//   ....[94]....
        /*0708*/ 	.word	0x000053f0
        /*070c*/ 	.word	0x00000000
        /*0710*/ 	.word	0x00000080
        /*0714*/ 	.short	0x010a
        /*0716*/ 	.byte	0xff
	.zero		1


	//   ....[95]....
        /*0718*/ 	.word	0x00005500
        /*071c*/ 	.word	0x00000000
        /*0720*/ 	.word	0x00000000
        /*0724*/ 	.short	0x0101
        /*0726*/ 	.byte	0xff
	.zero		1


	//   ....[96]....
        /*0728*/ 	.word	0x00005ef0
        /*072c*/ 	.word	0x00000003
        /*0730*/ 	.word	0x00000030
        /*0734*/ 	.short	0x010a
        /*0736*/ 	.byte	0xff
	.zero		1


	//   ....[97]....
        /*0738*/ 	.word	0x00005f00
        /*073c*/ 	.word	0x0000006f
        /*0740*/ 	.word	0x000000a0
        /*0744*/ 	.short	0x010a
        /*0746*/ 	.byte	0xff
	.zero		1


	//   ....[98]....
        /*0748*/ 	.word	0x000060a0
        /*074c*/ 	.word	0x00000003
        /*0750*/ 	.word	0x00000030
        /*0754*/ 	.short	0x010a
        /*0756*/ 	.byte	0xff
	.zero		1


	//   ....[99]....
        /*0758*/ 	.word	0x000061c0
        /*075c*/ 	.word	0x00000000
        /*0760*/ 	.word	0x00000000
        /*0764*/ 	.short	0x0101
        /*0766*/ 	.byte	0xff
	.zero		1


	//   ....[100]....
        /*0768*/ 	.word	0x00006240
        /*076c*/ 	.word	0x0000006f
        /*0770*/ 	.word	0x000000a0
        /*0774*/ 	.short	0x010a
        /*0776*/ 	.byte	0xff
	.zero		1


	//   ....[101]....
        /*0778*/ 	.word	0x00006de0
        /*077c*/ 	.word	0x00000000
        /*0780*/ 	.word	0x00000030
        /*0784*/ 	.short	0x010a
        /*0786*/ 	.byte	0xff
	.zero		1


	//   ....[102]....
        /*0788*/ 	.word	0x00006ea0
        /*078c*/ 	.word	0x00000000
        /*0790*/ 	.word	0x00000030
        /*0794*/ 	.short	0x010a
        /*0796*/ 	.byte	0xff
	.zero		1


	//   ....[103]....
        /*0798*/ 	.word	0x00006fd0
        /*079c*/ 	.word	0x00000000
        /*07a0*/ 	.word	0x00000000
        /*07a4*/ 	.short	0x0101
        /*07a6*/ 	.byte	0xff
	.zero		1


	//   ....[104]....
        /*07a8*/ 	.word	0x00007b80
        /*07ac*/ 	.word	0x00000000
        /*07b0*/ 	.word	0x00000030
        /*07b4*/ 	.short	0x010a
        /*07b6*/ 	.byte	0xff
	.zero		1


	//   ....[105]....
        /*07b8*/ 	.word	0x00007c40
        /*07bc*/ 	.word	0x00000000
        /*07c0*/ 	.word	0x00000030
        /*07c4*/ 	.short	0x010a
        /*07c6*/ 	.byte	0xff
	.zero		1


	//   ....[106]....
        /*07c8*/ 	.word	0x00007d70
        /*07cc*/ 	.word	0x00000000
        /*07d0*/ 	.word	0x00000000
        /*07d4*/ 	.short	0x0101
        /*07d6*/ 	.byte	0xff
	.zero		1


	//   ....[107]....
        /*07d8*/ 	.word	0x00008940
        /*07dc*/ 	.word	0x00000000
        /*07e0*/ 	.word	0x00000030
        /*07e4*/ 	.short	0x010a
        /*07e6*/ 	.byte	0xff
	.zero		1


	//   ....[108]....
        /*07e8*/ 	.word	0x00008a00
        /*07ec*/ 	.word	0x00000000
        /*07f0*/ 	.word	0x00000030
        /*07f4*/ 	.short	0x010a
        /*07f6*/ 	.byte	0xff
	.zero		1


	//   ....[109]....
        /*07f8*/ 	.word	0x00008b30
        /*07fc*/ 	.word	0x00000000
        /*0800*/ 	.word	0x00000000
        /*0804*/ 	.short	0x0101
        /*0806*/ 	.byte	0xff
	.zero		1


	//   ....[110]....
        /*0808*/ 	.word	0x00008e30
        /*080c*/ 	.word	0x0000006f
        /*0810*/ 	.word	0x00000000
        /*0814*/ 	.short	0x0101
        /*0816*/ 	.byte	0xff
	.zero		1


	//   ....[111]....
        /*0818*/ 	.word	0x000097e0
        /*081c*/ 	.word	0x00000002
        /*0820*/ 	.word	0x000000f0
        /*0824*/ 	.short	0x010a
        /*0826*/ 	.byte	0xff
	.zero		1


	//   ....[112]....
        /*0828*/ 	.word	0x00009840
        /*082c*/ 	.word	0x00000002
        /*0830*/ 	.word	0x00000018
        /*0834*/ 	.short	0x010a
        /*0836*/ 	.byte	0xff
	.zero		1


	//   ....[113]....
        /*0838*/ 	.word	0x000098a0
        /*083c*/ 	.word	0x00000002
        /*0840*/ 	.word	0x00000018
        /*0844*/ 	.short	0x010a
        /*0846*/ 	.byte	0xff
	.zero		1


	//   ....[114]....
        /*0848*/ 	.word	0x000098f0
        /*084c*/ 	.word	0x00000002
        /*0850*/ 	.word	0x00000080
        /*0854*/ 	.short	0x010a
        /*0856*/ 	.byte	0xff
	.zero		1


	//   ....[115]....
        /*0858*/ 	.word	0x00009950
        /*085c*/ 	.word	0x00000000
        /*0860*/ 	.word	0x00000000
        /*0864*/ 	.short	0x010a
        /*0866*/ 	.byte	0xff
	.zero		1


	//   ....[116]....
        /*0868*/ 	.word	0x000099b0
        /*086c*/ 	.word	0x00000000
        /*0870*/ 	.word	0x00000000
        /*0874*/ 	.short	0x010a
        /*0876*/ 	.byte	0xff
	.zero		1


	//   ....[117]....
        /*0878*/ 	.word	0x00009a00
        /*087c*/ 	.word	0x00000000
        /*0880*/ 	.word	0x000000e0
        /*0884*/ 	.short	0x010a
        /*0886*/ 	.byte	0xff
	.zero		1


	//   ....[118]....
        /*0888*/ 	.word	0x00009a60
        /*088c*/ 	.word	0x00000000
        /*0890*/ 	.word	0x00000090
        /*0894*/ 	.short	0x010a
        /*0896*/ 	.byte	0xff
	.zero		1


	//   ....[119]....
        /*0898*/ 	.word	0x00009ab0
        /*089c*/ 	.word	0x00000000
        /*08a0*/ 	.word	0x00000080
        /*08a4*/ 	.short	0x010a
        /*08a6*/ 	.byte	0xff
	.zero		1


	//   ....[120]....
        /*08a8*/ 	.word	0x00009b10
        /*08ac*/ 	.word	0x00000000
        /*08b0*/ 	.word	0x00000090
        /*08b4*/ 	.short	0x010a
        /*08b6*/ 	.byte	0xff
	.zero		1


	//   ....[121]....
        /*08b8*/ 	.word	0x00009b70
        /*08bc*/ 	.word	0x00000004
        /*08c0*/ 	.word	0x00000008
        /*08c4*/ 	.short	0x010a
        /*08c6*/ 	.byte	0xff
	.zero		1


	//   ....[122]....
        /*08c8*/ 	.word	0x00009c50
        /*08cc*/ 	.word	0x00000002
        /*08d0*/ 	.word	0x00000008
        /*08d4*/ 	.short	0x010a
        /*08d6*/ 	.byte	0xff
	.zero		1


	//   ....[123]....
        /*08d8*/ 	.word	0x00009ca0
        /*08dc*/ 	.word	0x00000000
        /*08e0*/ 	.word	0x00000080
        /*08e4*/ 	.short	0x010a
        /*08e6*/ 	.byte	0xff
	.zero		1


	//   ....[124]....
        /*08e8*/ 	.word	0x00009d00
        /*08ec*/ 	.word	0x00000000
        /*08f0*/ 	.word	0x000000c0
        /*08f4*/ 	.short	0x010a
        /*08f6*/ 	.byte	0xff
	.zero		1


	//   ....[125]....
        /*08f8*/ 	.word	0x00009d60
        /*08fc*/ 	.word	0x00000000
        /*0900*/ 	.word	0x00000000
        /*0904*/ 	.short	0x010a
        /*0906*/ 	.byte	0xff
	.zero		1


	//   ....[126]....
        /*0908*/ 	.word	0x00009dc0
        /*090c*/ 	.word	0x00000000
        /*0910*/ 	.word	0x00000000
        /*0914*/ 	.short	0x010a
        /*0916*/ 	.byte	0xff
	.zero		1


	//   ....[127]....
        /*0918*/ 	.word	0x00009e20
        /*091c*/ 	.word	0x00000000
        /*0920*/ 	.word	0x00000000
        /*0924*/ 	.short	0x010a
        /*0926*/ 	.byte	0xff
	.zero		1


	//   ....[128]....
        /*0928*/ 	.word	0x00009e80
        /*092c*/ 	.word	0x00000000
        /*0930*/ 	.word	0x00000000
        /*0934*/ 	.short	0x010a
        /*0936*/ 	.byte	0xff
	.zero		1


	//   ....[129]....
        /*0938*/ 	.word	0x00009ee0
        /*093c*/ 	.word	0x00000000
        /*0940*/ 	.word	0x00000100
        /*0944*/ 	.short	0x010a
        /*0946*/ 	.byte	0xff
	.zero		1


	//   ....[130]....
        /*0948*/ 	.word	0x00009f30
        /*094c*/ 	.word	0x00000000
        /*0950*/ 	.word	0x00000080
        /*0954*/ 	.short	0x010a
        /*0956*/ 	.byte	0xff
	.zero		1


	//   ....[131]....
        /*0958*/ 	.word	0x00009f90
        /*095c*/ 	.word	0x00000000
        /*0960*/ 	.word	0x00000078
        /*0964*/ 	.short	0x010a
        /*0966*/ 	.byte	0xff
	.zero		1


	//   ....[132]....
        /*0968*/ 	.word	0x00009ff0
        /*096c*/ 	.word	0x00000000
        /*0970*/ 	.word	0x00000050
        /*0974*/ 	.short	0x010a
        /*0976*/ 	.byte	0xff
	.zero		1


	//   ....[133]....
        /*0978*/ 	.word	0x0000a050
        /*097c*/ 	.word	0x00000000
        /*0980*/ 	.word	0x00000058
        /*0984*/ 	.short	0x010a
        /*0986*/ 	.byte	0xff
	.zero		1


	//   ....[134]....
        /*0988*/ 	.word	0x0000a0b0
        /*098c*/ 	.word	0x00000000
        /*0990*/ 	.word	0x00000060
        /*0994*/ 	.short	0x010a
        /*0996*/ 	.byte	0xff
	.zero		1


	//   ....[135]....
        /*0998*/ 	.word	0x0000a110
        /*099c*/ 	.word	0x00000000
        /*09a0*/ 	.word	0x00000068
        /*09a4*/ 	.short	0x010a
        /*09a6*/ 	.byte	0xff
	.zero		1


	//   ....[136]....
        /*09a8*/ 	.word	0x0000a170
        /*09ac*/ 	.word	0x00000000
        /*09b0*/ 	.word	0x00000050
        /*09b4*/ 	.short	0x010a
        /*09b6*/ 	.byte	0xff
	.zero		1


	//   ....[137]....
        /*09b8*/ 	.word	0x0000a1d0
        /*09bc*/ 	.word	0x00000000
        /*09c0*/ 	.word	0x00000058
        /*09c4*/ 	.short	0x010a
        /*09c6*/ 	.byte	0xff
	.zero		1


	//   ....[138]....
        /*09c8*/ 	.word	0x0000a230
        /*09cc*/ 	.word	0x00000000
        /*09d0*/ 	.word	0x00000060
        /*09d4*/ 	.short	0x010a
        /*09d6*/ 	.byte	0xff
	.zero		1


	//   ....[139]....
        /*09d8*/ 	.word	0x0000a280
        /*09dc*/ 	.word	0x00000000
        /*09e0*/ 	.word	0x00000080
        /*09e4*/ 	.short	0x010a
        /*09e6*/ 	.byte	0xff
	.zero		1


	//   ....[140]....
        /*09e8*/ 	.word	0x0000a2d0
        /*09ec*/ 	.word	0x00000003
        /*09f0*/ 	.word	0x00000030
        /*09f4*/ 	.short	0x010a
        /*09f6*/ 	.byte	0xff
	.zero		1


	//   ....[141]....
        /*09f8*/ 	.word	0x0000a320
        /*09fc*/ 	.word	0x0000006f
        /*0a00*/ 	.word	0x000000a0
        /*0a04*/ 	.short	0x010a
        /*0a06*/ 	.byte	0xff
	.zero		1


	//   ....[142]....
        /*0a08*/ 	.word	0x0000a370
        /*0a0c*/ 	.word	0x00000000
        /*0a10*/ 	.word	0x00000030
        /*0a14*/ 	.short	0x010a
        /*0a16*/ 	.byte	0xff
	.zero		1


	//   ....[143]....
        /*0a18*/ 	.word	0x0000a3c0
        /*0a1c*/ 	.word	0x00000000
        /*0a20*/ 	.word	0x00000030
        /*0a24*/ 	.short	0x010a
        /*0a26*/ 	.byte	0xff
	.zero		1


	//   ....[144]....
        /*0a28*/ 	.word	0x0000a410
        /*0a2c*/ 	.word	0x00000000
        /*0a30*/ 	.word	0x00000030
        /*0a34*/ 	.short	0x010a
        /*0a36*/ 	.byte	0xff
	.zero		1


	//----- nvinfo : EIATTR_NUM_MBARRIERS
	.align		4
.L_48:
        /*0a38*/ 	.byte	0x03, 0x38
        /*0a3a*/ 	.short	0x0021


	//----- nvinfo : EIATTR_EXIT_INSTR_OFFSETS
	.align		4
        /*0a3c*/ 	.byte	0x04, 0x1c
        /*0a3e*/ 	.short	(.L_50 - .L_49)


	//   ....[0]....
.L_49:
        /*0a40*/ 	.word	0x00002780


	//   ....[1]....
        /*0a44*/ 	.word	0x00002c80


	//   ....[2]....
        /*0a48*/ 	.word	0x00002ce0


	//   ....[3]....
        /*0a4c*/ 	.word	0x00003f10


	//   ....[4]....
        /*0a50*/ 	.word	0x000050f0


	//   ....[5]....
        /*0a54*/ 	.word	0x00005130


	//   ....[6]....
        /*0a58*/ 	.word	0x000097d0


	//----- nvinfo : EIATTR_MAX_THREADS
	.align		4
.L_50:
        /*0a5c*/ 	.byte	0x04, 0x05
        /*0a5e*/ 	.short	(.L_52 - .L_51)
.L_51:
        /*0a60*/ 	.word	0x00000100
        /*0a64*/ 	.word	0x00000001
        /*0a68*/ 	.word	0x00000001


	//----- nvinfo : EIATTR_CRS_STACK_SIZE
	.align		4
.L_52:
        /*0a6c*/ 	.byte	0x04, 0x1e
        /*0a6e*/ 	.short	(.L_54 - .L_53)
.L_53:
        /*0a70*/ 	.word	0x00000000


	//----- nvinfo : EIATTR_CBANK_PARAM_SIZE
	.align		4
.L_54:
        /*0a74*/ 	.byte	0x03, 0x19
        /*0a76*/ 	.short	0x0800


	//----- nvinfo : EIATTR_PARAM_CBANK
	.align		4
        /*0a78*/ 	.byte	0x04, 0x0a
        /*0a7a*/ 	.short	(.L_56 - .L_55)
	.align		4
.L_55:
        /*0a7c*/ 	.word	index@(.nv.constant0._ZN7cutlass13device_kernelINS_4gemm6kernel13GemmUniversalIN4cute5tupleIJiiiiEEENS1_10collective13CollectiveMmaINS1_35MainloopSm100TmaUmmaWarpSpecializedILi3ELi2ELi4ENS5_IJNS4_1CILi2EEENSA_ILi1EEESC_EEEEENS5_IJNSA_ILi128EEENSA_ILi256EEENSA_ILi32EEEEEENS_12float_e4m3_tENS5_IJlSC_lEEESJ_SK_NS4_8TiledMMAINS4_8MMA_AtomIJNS4_10MMA_TraitsINS4_25SM100_MMA_F8F6F4_2x1SM_SSEJSJ_SJ_fSF_SG_NS4_17integral_constantINS4_4UMMA5MajorELSR_0EEESS_NSP_INSQ_7ScaleInELST_0EEESU_EEEEEENS4_6LayoutINS5_IJSC_SC_SC_EEENS5_IJNSA_ILi0EEESZ_SZ_EEEEENS5_IJNS4_10UnderscoreES12_S12_EEEEENS4_18SM100_TMA_2SM_LOADENS4_14ComposedLayoutINS4_7SwizzleILi1ELi4ELi3EEENS4_18smem_ptr_flag_bitsILi8EEENSX_INS5_IJNSA_ILi8EEESH_EEENS5_IJSH_SC_EEEEEEEvNS4_8identityES15_S1F_vS1G_EENS_8epilogue10collective18CollectiveEpilogueINS1I_23Sm100TmaWarpSpecializedILi4ELi2ELi32ELb0ELb0EEEJNS5_IJNSA_ILi64EEESG_SH_EEENS5_IJNSX_IS1N_SC_EENSX_INS5_IJSH_SB_EEENS5_IJSC_SF_EEEEEEEESJ_SK_SJ_SK_NS1I_6fusion15FusionCallbacksIS1M_NS1U_17LinearCombinationISJ_fSJ_fLNS_15FloatRoundStyleE2EEES1O_S1T_JEEENS4_5SM1004TMEM4LOAD26SM100_TMEM_LOAD_32dp32b32xENS4_13SM90_TMA_LOADES1F_NS4_39AutoVectorizingCopyWithAssumedAlignmentILi128EEENS4_14SM90_TMA_STOREES1F_S26_S26_EEEvvEEEEvNT_6ParamsE)
        /*0a80*/ 	.short	0x0380
        /*0a82*/ 	.short	0x0800


	//----- nvinfo : EIATTR_SW_WAR
	.align		4
.L_56:
        /*0a84*/ 	.byte	0x04, 0x36
        /*0a86*/ 	.short	(.L_58 - .L_57)
.L_57:
        /*0a88*/ 	.word	0x00000008
.L_58:


//--------------------- .nv.callgraph             --------------------------
	.section	.nv.callgraph,"",@"SHT_CUDA_CALLGRAPH"
	.align	4
	.sectionentsize	8
	.align		4
        /*0000*/ 	.word	0x00000000
	.align		4
        /*0004*/ 	.word	0xffffffff
	.align		4
        /*0008*/ 	.word	index@(_ZN7cutlass13device_kernelINS_4gemm6kernel13GemmUniversalIN4cute5tupleIJiiiiEEENS1_10collective13CollectiveMmaINS1_35MainloopSm100TmaUmmaWarpSpecializedILi3ELi2ELi4ENS5_IJNS4_1CILi2EEENSA_ILi1EEESC_EEEEENS5_IJNSA_ILi128EEENSA_ILi256EEENSA_ILi32EEEEEENS_12float_e4m3_tENS5_IJlSC_lEEESJ_SK_NS4_8TiledMMAINS4_8MMA_AtomIJNS4_10MMA_TraitsINS4_25SM100_MMA_F8F6F4_2x1SM_SSEJSJ_SJ_fSF_SG_NS4_17integral_constantINS4_4UMMA5MajorELSR_0EEESS_NSP_INSQ_7ScaleInELST_0EEESU_EEEEEENS4_6LayoutINS5_IJSC_SC_SC_EEENS5_IJNSA_ILi0EEESZ_SZ_EEEEENS5_IJNS4_10UnderscoreES12_S12_EEEEENS4_18SM100_TMA_2SM_LOADENS4_14ComposedLayoutINS4_7SwizzleILi1ELi4ELi3EEENS4_18smem_ptr_flag_bitsILi8EEENSX_INS5_IJNSA_ILi8EEESH_EEENS5_IJSH_SC_EEEEEEEvNS4_8identityES15_S1F_vS1G_EENS_8epilogue10collective18CollectiveEpilogueINS1I_23Sm100TmaWarpSpecializedILi4ELi2ELi32ELb0ELb0EEEJNS5_IJNSA_ILi64EEESG_SH_EEENS5_IJNSX_IS1N_SC_EENSX_INS5_IJSH_SB_EEENS5_IJSC_SF_EEEEEEEESJ_SK_SJ_SK_NS1I_6fusion15FusionCallbacksIS1M_NS1U_17LinearCombinationISJ_fSJ_fLNS_15FloatRoundStyleE2EEES1O_S1T_JEEENS4_5SM1004TMEM4LOAD26SM100_TMEM_LOAD_32dp32b32xENS4_13SM90_TMA_LOADES1F_NS4_39AutoVectorizingCopyWithAssumedAlignmentILi128EEENS4_14SM90_TMA_STOREES1F_S26_S26_EEEvvEEEEvNT_6ParamsE)
	.align		4
        /*000c*/ 	.word	index@(__assertfail)
	.align		4
        /*0010*/ 	.word	0x00000000
	.align		4
        /*0014*/ 	.word	0xfffffffe
	.align		4
        /*0018*/ 	.word	0x00000000
	.align		4
        /*001c*/ 	.word	0xfffffffd
	.align		4
        /*0020*/ 	.word	0x00000000
	.align		4
        /*0024*/ 	.word	0xfffffffc


//--------------------- .nv.constant4             --------------------------
	.section	.nv.constant4,"a",@progbits
	.align	8
	.align		8
.nv.constant4:
        /*0000*/ 	.dword	__assertfail
	.align		8
        /*0008*/ 	.dword	__unnamed_1
	.align		8
        /*0010*/ 	.dword	__unnamed_2
	.align		8
        /*0018*/ 	.dword	__unnamed_3
	.align		8
        /*0020*/ 	.dword	_ZN39_INTERNAL_11b996ed_4_k_cu_0224d710_86394cuda3std3__45__cpo5beginE
	.align		8
        /*0028*/ 	.dword	_ZN39_INTERNAL_11b996ed_4_k_cu_0224d710_86394cuda3std3__45__cpo3endE
	.align		8
        /*0030*/ 	.dword	_ZN39_INTERNAL_11b996ed_4_k_cu_0224d710_86394cuda3std3__45__cpo6cbeginE
	.align		8
        /*0038*/ 	.dword	_ZN39_INTERNAL_11b996ed_4_k_cu_0224d710_86394cuda3std3__45__cpo4cendE
	.align		8
        /*0040*/ 	.dword	_ZN39_INTERNAL_11b996ed_4_k_cu_0224d710_86394cuda3std3__441_GLOBAL__N__11b996ed_4_k_cu_0224d710_86396ignoreE
	.align		8
        /*0048*/ 	.dword	_ZN39_INTERNAL_11b996ed_4_k_cu_0224d710_86394cuda3std3__419piecewise_constructE
	.align		8
        /*0050*/ 	.dword	_ZN39_INTERNAL_11b996ed_4_k_cu_0224d710_86394cuda3std3__48in_placeE
	.align		8
        /*0058*/ 	.dword	_ZN39_INTERNAL_11b996ed_4_k_cu_0224d710_86394cuda3std6ranges3__45__cpo4swapE
	.align		8
        /*0060*/ 	.dword	_ZN39_INTERNAL_11b996ed_4_k_cu_0224d710_86394cuda3std6ranges3__45__cpo9iter_moveE
	.align		8
        /*0068*/ 	.dword	_ZN39_INTERNAL_11b996ed_4_k_cu_0224d710_86394cute7productE
	.align		8
        /*0070*/ 	.dword	_ZN39_INTERNAL_11b996ed_4_k_cu_0224d710_86394cute1_E
	.align		8
        /*0078*/ 	.dword	$str$25
	.align		8
        /*0080*/ 	.dword	$str$26
	.align		8
        /*0088*/ 	.dword	$str$27
	.align		8
        /*0090*/ 	.dword	$str$28


//--------------------- .text._ZN7cutlass13device_kernelINS_4gemm6kernel13GemmUniversalIN4cute5tupleIJiiiiEEENS1_10collective13CollectiveMmaINS1_35MainloopSm100TmaUmmaWarpSpecializedILi3ELi2ELi4ENS5_IJNS4_1CILi2EEENSA_ILi1EEESC_EEEEENS5_IJNSA_ILi128EEENSA_ILi256EEENSA_ILi32EEEEEENS_12float_e4m3_tENS5_IJlSC_lEEESJ_SK_NS4_8TiledMMAINS4_8MMA_AtomIJNS4_10MMA_TraitsINS4_25SM100_MMA_F8F6F4_2x1SM_SSEJSJ_SJ_fSF_SG_NS4_17integral_constantINS4_4UMMA5MajorELSR_0EEESS_NSP_INSQ_7ScaleInELST_0EEESU_EEEEEENS4_6LayoutINS5_IJSC_SC_SC_EEENS5_IJNSA_ILi0EEESZ_SZ_EEEEENS5_IJNS4_10UnderscoreES12_S12_EEEEENS4_18SM100_TMA_2SM_LOADENS4_14ComposedLayoutINS4_7SwizzleILi1ELi4ELi3EEENS4_18smem_ptr_flag_bitsILi8EEENSX_INS5_IJNSA_ILi8EEESH_EEENS5_IJSH_SC_EEEEEEEvNS4_8identityES15_S1F_vS1G_EENS_8epilogue10collective18CollectiveEpilogueINS1I_23Sm100TmaWarpSpecializedILi4ELi2ELi32ELb0ELb0EEEJNS5_IJNSA_ILi64EEESG_SH_EEENS5_IJNSX_IS1N_SC_EENSX_INS5_IJSH_SB_EEENS5_IJSC_SF_EEEEEEEESJ_SK_SJ_SK_NS1I_6fusion15FusionCallbacksIS1M_NS1U_17LinearCombinationISJ_fSJ_fLNS_15FloatRoundStyleE2EEES1O_S1T_JEEENS4_5SM1004TMEM4LOAD26SM100_TMEM_LOAD_32dp32b32xENS4_13SM90_TMA_LOADES1F_NS4_39AutoVectorizingCopyWithAssumedAlignmentILi128EEENS4_14SM90_TMA_STOREES1F_S26_S26_EEEvvEEEEvNT_6ParamsE --------------------------
	.section	.text._ZN7cutlass13device_kernelINS_4gemm6kernel13GemmUniversalIN4cute5tupleIJiiiiEEENS1_10collective13CollectiveMmaINS1_35MainloopSm100TmaUmmaWarpSpecializedILi3ELi2ELi4ENS5_IJNS4_1CILi2EEENSA_ILi1EEESC_EEEEENS5_IJNSA_ILi128EEENSA_ILi256EEENSA_ILi32EEEEEENS_12float_e4m3_tENS5_IJlSC_lEEESJ_SK_NS4_8TiledMMAINS4_8MMA_AtomIJNS4_10MMA_TraitsINS4_25SM100_MMA_F8F6F4_2x1SM_SSEJSJ_SJ_fSF_SG_NS4_17integral_constantINS4_4UMMA5MajorELSR_0EEESS_NSP_INSQ_7ScaleInELST_0EEESU_EEEEEENS4_6LayoutINS5_IJSC_SC_SC_EEENS5_IJNSA_ILi0EEESZ_SZ_EEEEENS5_IJNS4_10UnderscoreES12_S12_EEEEENS4_18SM100_TMA_2SM_LOADENS4_14ComposedLayoutINS4_7SwizzleILi1ELi4ELi3EEENS4_18smem_ptr_flag_bitsILi8EEENSX_INS5_IJNSA_ILi8EEESH_EEENS5_IJSH_SC_EEEEEEEvNS4_8identityES15_S1F_vS1G_EENS_8epilogue10collective18CollectiveEpilogueINS1I_23Sm100TmaWarpSpecializedILi4ELi2ELi32ELb0ELb0EEEJNS5_IJNSA_ILi64EEESG_SH_EEENS5_IJNSX_IS1N_SC_EENSX_INS5_IJSH_SB_EEENS5_IJSC_SF_EEEEEEEESJ_SK_SJ_SK_NS1I_6fusion15FusionCallbacksIS1M_NS1U_17LinearCombinationISJ_fSJ_fLNS_15FloatRoundStyleE2EEES1O_S1T_JEEENS4_5SM1004TMEM4LOAD26SM100_TMEM_LOAD_32dp32b32xENS4_13SM90_TMA_LOADES1F_NS4_39AutoVectorizingCopyWithAssumedAlignmentILi128EEENS4_14SM90_TMA_STOREES1F_S26_S26_EEEvvEEEEvNT_6ParamsE,"ax",@progbits
	.align	128
.text._ZN7cutlass13device_kernelINS_4gemm6kernel13GemmUniversalIN4cute5tupleIJiiiiEEENS1_10collective13CollectiveMmaINS1_35MainloopSm100TmaUmmaWarpSpecializedILi3ELi2ELi4ENS5_IJNS4_1CILi2EEENSA_ILi1EEESC_EEEEENS5_IJNSA_ILi128EEENSA_ILi256EEENSA_ILi32EEEEEENS_12float_e4m3_tENS5_IJlSC_lEEESJ_SK_NS4_8TiledMMAINS4_8MMA_AtomIJNS4_10MMA_TraitsINS4_25SM100_MMA_F8F6F4_2x1SM_SSEJSJ_SJ_fSF_SG_NS4_17integral_constantINS4_4UMMA5MajorELSR_0EEESS_NSP_INSQ_7ScaleInELST_0EEESU_EEEEEENS4_6LayoutINS5_IJSC_SC_SC_EEENS5_IJNSA_ILi0EEESZ_SZ_EEEEENS5_IJNS4_10UnderscoreES12_S12_EEEEENS4_18SM100_TMA_2SM_LOADENS4_14ComposedLayoutINS4_7SwizzleILi1ELi4ELi3EEENS4_18smem_ptr_flag_bitsILi8EEENSX_INS5_IJNSA_ILi8EEESH_EEENS5_IJSH_SC_EEEEEEEvNS4_8identityES15_S1F_vS1G_EENS_8epilogue10collective18CollectiveEpilogueINS1I_23Sm100TmaWarpSpecializedILi4ELi2ELi32ELb0ELb0EEEJNS5_IJNSA_ILi64EEESG_SH_EEENS5_IJNSX_IS1N_SC_EENSX_INS5_IJSH_SB_EEENS5_IJSC_SF_EEEEEEEESJ_SK_SJ_SK_NS1I_6fusion15FusionCallbacksIS1M_NS1U_17LinearCombinationISJ_fSJ_fLNS_15FloatRoundStyleE2EEES1O_S1T_JEEENS4_5SM1004TMEM4LOAD26SM100_TMEM_LOAD_32dp32b32xENS4_13SM90_TMA_LOADES1F_NS4_39AutoVectorizingCopyWithAssumedAlignmentILi128EEENS4_14SM90_TMA_STOREES1F_S26_S26_EEEvvEEEEvNT_6ParamsE:
        .type           _ZN7cutlass13device_kernelINS_4gemm6kernel13GemmUniversalIN4cute5tupleIJiiiiEEENS1_10collective13CollectiveMmaINS1_35MainloopSm100TmaUmmaWarpSpecializedILi3ELi2ELi4ENS5_IJNS4_1CILi2EEENSA_ILi1EEESC_EEEEENS5_IJNSA_ILi128EEENSA_ILi256EEENSA_ILi32EEEEEENS_12float_e4m3_tENS5_IJlSC_lEEESJ_SK_NS4_8TiledMMAINS4_8MMA_AtomIJNS4_10MMA_TraitsINS4_25SM100_MMA_F8F6F4_2x1SM_SSEJSJ_SJ_fSF_SG_NS4_17integral_constantINS4_4UMMA5MajorELSR_0EEESS_NSP_INSQ_7ScaleInELST_0EEESU_EEEEEENS4_6LayoutINS5_IJSC_SC_SC_EEENS5_IJNSA_ILi0EEESZ_SZ_EEEEENS5_IJNS4_10UnderscoreES12_S12_EEEEENS4_18SM100_TMA_2SM_LOADENS4_14ComposedLayoutINS4_7SwizzleILi1ELi4ELi3EEENS4_18smem_ptr_flag_bitsILi8EEENSX_INS5_IJNSA_ILi8EEESH_EEENS5_IJSH_SC_EEEEEEEvNS4_8identityES15_S1F_vS1G_EENS_8epilogue10collective18CollectiveEpilogueINS1I_23Sm100TmaWarpSpecializedILi4ELi2ELi32ELb0ELb0EEEJNS5_IJNSA_ILi64EEESG_SH_EEENS5_IJNSX_IS1N_SC_EENSX_INS5_IJSH_SB_EEENS5_IJSC_SF_EEEEEEEESJ_SK_SJ_SK_NS1I_6fusion15FusionCallbacksIS1M_NS1U_17LinearCombinationISJ_fSJ_fLNS_15FloatRoundStyleE2EEES1O_S1T_JEEENS4_5SM1004TMEM4LOAD26SM100_TMEM_LOAD_32dp32b32xENS4_13SM90_TMA_LOADES1F_NS4_39AutoVectorizingCopyWithAssumedAlignmentILi128EEENS4_14SM90_TMA_STOREES1F_S26_S26_EEEvvEEEEvNT_6ParamsE,@function
        .size           _ZN7cutlass13device_kernelINS_4gemm6kernel13GemmUniversalIN4cute5tupleIJiiiiEEENS1_10collective13CollectiveMmaINS1_35MainloopSm100TmaUmmaWarpSpecializedILi3ELi2ELi4ENS5_IJNS4_1CILi2EEENSA_ILi1EEESC_EEEEENS5_IJNSA_ILi128EEENSA_ILi256EEENSA_ILi32EEEEEENS_12float_e4m3_tENS5_IJlSC_lEEESJ_SK_NS4_8TiledMMAINS4_8MMA_AtomIJNS4_10MMA_TraitsINS4_25SM100_MMA_F8F6F4_2x1SM_SSEJSJ_SJ_fSF_SG_NS4_17integral_constantINS4_4UMMA5MajorELSR_0EEESS_NSP_INSQ_7ScaleInELST_0EEESU_EEEEEENS4_6LayoutINS5_IJSC_SC_SC_EEENS5_IJNSA_ILi0EEESZ_SZ_EEEEENS5_IJNS4_10UnderscoreES12_S12_EEEEENS4_18SM100_TMA_2SM_LOADENS4_14ComposedLayoutINS4_7SwizzleILi1ELi4ELi3EEENS4_18smem_ptr_flag_bitsILi8EEENSX_INS5_IJNSA_ILi8EEESH_EEENS5_IJSH_SC_EEEEEEEvNS4_8identityES15_S1F_vS1G_EENS_8epilogue10collective18CollectiveEpilogueINS1I_23Sm100TmaWarpSpecializedILi4ELi2ELi32ELb0ELb0EEEJNS5_IJNSA_ILi64EEESG_SH_EEENS5_IJNSX_IS1N_SC_EENSX_INS5_IJSH_SB_EEENS5_IJSC_SF_EEEEEEEESJ_SK_SJ_SK_NS1I_6fusion15FusionCallbacksIS1M_NS1U_17LinearCombinationISJ_fSJ_fLNS_15FloatRoundStyleE2EEES1O_S1T_JEEENS4_5SM1004TMEM4LOAD26SM100_TMEM_LOAD_32dp32b32xENS4_13SM90_TMA_LOADES1F_NS4_39AutoVectorizingCopyWithAssumedAlignmentILi128EEENS4_14SM90_TMA_STOREES1F_S26_S26_EEEvvEEEEvNT_6ParamsE,(.L_x_188 - _ZN7cutlass13device_kernelINS_4gemm6kernel13GemmUniversalIN4cute5tupleIJiiiiEEENS1_10collective13CollectiveMmaINS1_35MainloopSm100TmaUmmaWarpSpecializedILi3ELi2ELi4ENS5_IJNS4_1CILi2EEENSA_ILi1EEESC_EEEEENS5_IJNSA_ILi128EEENSA_ILi256EEENSA_ILi32EEEEEENS_12float_e4m3_tENS5_IJlSC_lEEESJ_SK_NS4_8TiledMMAINS4_8MMA_AtomIJNS4_10MMA_TraitsINS4_25SM100_MMA_F8F6F4_2x1SM_SSEJSJ_SJ_fSF_SG_NS4_17integral_constantINS4_4UMMA5MajorELSR_0EEESS_NSP_INSQ_7ScaleInELST_0EEESU_EEEEEENS4_6LayoutINS5_IJSC_SC_SC_EEENS5_IJNSA_ILi0EEESZ_SZ_EEEEENS5_IJNS4_10UnderscoreES12_S12_EEEEENS4_18SM100_TMA_2SM_LOADENS4_14ComposedLayoutINS4_7SwizzleILi1ELi4ELi3EEENS4_18smem_ptr_flag_bitsILi8EEENSX_INS5_IJNSA_ILi8EEESH_EEENS5_IJSH_SC_EEEEEEEvNS4_8identityES15_S1F_vS1G_EENS_8epilogue10collective18CollectiveEpilogueINS1I_23Sm100TmaWarpSpecializedILi4ELi2ELi32ELb0ELb0EEEJNS5_IJNSA_ILi64EEESG_SH_EEENS5_IJNSX_IS1N_SC_EENSX_INS5_IJSH_SB_EEENS5_IJSC_SF_EEEEEEEESJ_SK_SJ_SK_NS1I_6fusion15FusionCallbacksIS1M_NS1U_17LinearCombinationISJ_fSJ_fLNS_15FloatRoundStyleE2EEES1O_S1T_JEEENS4_5SM1004TMEM4LOAD26SM100_TMEM_LOAD_32dp32b32xENS4_13SM90_TMA_LOADES1F_NS4_39AutoVectorizingCopyWithAssumedAlignmentILi128EEENS4_14SM90_TMA_STOREES1F_S26_S26_EEEvvEEEEvNT_6ParamsE)
        .other          _ZN7cutlass13device_kernelINS_4gemm6kernel13GemmUniversalIN4cute5tupleIJiiiiEEENS1_10collective13CollectiveMmaINS1_35MainloopSm100TmaUmmaWarpSpecializedILi3ELi2ELi4ENS5_IJNS4_1CILi2EEENSA_ILi1EEESC_EEEEENS5_IJNSA_ILi128EEENSA_ILi256EEENSA_ILi32EEEEEENS_12float_e4m3_tENS5_IJlSC_lEEESJ_SK_NS4_8TiledMMAINS4_8MMA_AtomIJNS4_10MMA_TraitsINS4_25SM100_MMA_F8F6F4_2x1SM_SSEJSJ_SJ_fSF_SG_NS4_17integral_constantINS4_4UMMA5MajorELSR_0EEESS_NSP_INSQ_7ScaleInELST_0EEESU_EEEEEENS4_6LayoutINS5_IJSC_SC_SC_EEENS5_IJNSA_ILi0EEESZ_SZ_EEEEENS5_IJNS4_10UnderscoreES12_S12_EEEEENS4_18SM100_TMA_2SM_LOADENS4_14ComposedLayoutINS4_7SwizzleILi1ELi4ELi3EEENS4_18smem_ptr_flag_bitsILi8EEENSX_INS5_IJNSA_ILi8EEESH_EEENS5_IJSH_SC_EEEEEEEvNS4_8identityES15_S1F_vS1G_EENS_8epilogue10collective18CollectiveEpilogueINS1I_23Sm100TmaWarpSpecializedILi4ELi2ELi32ELb0ELb0EEEJNS5_IJNSA_ILi64EEESG_SH_EEENS5_IJNSX_IS1N_SC_EENSX_INS5_IJSH_SB_EEENS5_IJSC_SF_EEEEEEEESJ_SK_SJ_SK_NS1I_6fusion15FusionCallbacksIS1M_NS1U_17LinearCombinationISJ_fSJ_fLNS_15FloatRoundStyleE2EEES1O_S1T_JEEENS4_5SM1004TMEM4LOAD26SM100_TMEM_LOAD_32dp32b32xENS4_13SM90_TMA_LOADES1F_NS4_39AutoVectorizingCopyWithAssumedAlignmentILi128EEENS4_14SM90_TMA_STOREES1F_S26_S26_EEEvvEEEEvNT_6ParamsE,@"STO_CUDA_ENTRY STV_DEFAULT"
_ZN7cutlass13device_kernelINS_4gemm6kernel13GemmUniversalIN4cute5tupleIJiiiiEEENS1_10collective13CollectiveMmaINS1_35MainloopSm100TmaUmmaWarpSpecializedILi3ELi2ELi4ENS5_IJNS4_1CILi2EEENSA_ILi1EEESC_EEEEENS5_IJNSA_ILi128EEENSA_ILi256EEENSA_ILi32EEEEEENS_12float_e4m3_tENS5_IJlSC_lEEESJ_SK_NS4_8TiledMMAINS4_8MMA_AtomIJNS4_10MMA_TraitsINS4_25SM100_MMA_F8F6F4_2x1SM_SSEJSJ_SJ_fSF_SG_NS4_17integral_constantINS4_4UMMA5MajorELSR_0EEESS_NSP_INSQ_7ScaleInELST_0EEESU_EEEEEENS4_6LayoutINS5_IJSC_SC_SC_EEENS5_IJNSA_ILi0EEESZ_SZ_EEEEENS5_IJNS4_10UnderscoreES12_S12_EEEEENS4_18SM100_TMA_2SM_LOADENS4_14ComposedLayoutINS4_7SwizzleILi1ELi4ELi3EEENS4_18smem_ptr_flag_bitsILi8EEENSX_INS5_IJNSA_ILi8EEESH_EEENS5_IJSH_SC_EEEEEEEvNS4_8identityES15_S1F_vS1G_EENS_8epilogue10collective18CollectiveEpilogueINS1I_23Sm100TmaWarpSpecializedILi4ELi2ELi32ELb0ELb0EEEJNS5_IJNSA_ILi64EEESG_SH_EEENS5_IJNSX_IS1N_SC_EENSX_INS5_IJSH_SB_EEENS5_IJSC_SF_EEEEEEEESJ_SK_SJ_SK_NS1I_6fusion15FusionCallbacksIS1M_NS1U_17LinearCombinationISJ_fSJ_fLNS_15FloatRoundStyleE2EEES1O_S1T_JEEENS4_5SM1004TMEM4LOAD26SM100_TMEM_LOAD_32dp32b32xENS4_13SM90_TMA_LOADES1F_NS4_39AutoVectorizingCopyWithAssumedAlignmentILi128EEENS4_14SM90_TMA_STOREES1F_S26_S26_EEEvvEEEEvNT_6ParamsE:
[----:B------:R-:W1:Y:S01]  /*0000*/  LDC R1, c[0x0][0x37c] ;  /* 0x0000df00ff017b82 */ /* 0x000e620000000800 */
[----:B------:R-:W2:Y:S01]  /*0010*/  S2R R109, SR_TID.X ;  /* 0x00000000006d7919 */ /* 0x000ea20000002100 */
[----:B------:R-:W3:Y:S06]  /*0020*/  LDCU.64 UR6, c[0x0][0x890] ;  /* 0x00011200ff0677ac */ /* 0x000eec0008000a00 */
[----:B------:R-:W4:Y:S01]  /*0030*/  S2UR UR37, SR_CgaCtaId ;  /* 0x00000000002579c3 */ /* 0x000f220000008800 */
[----:B------:R-:W-:Y:S02]  /*0040*/  PRMT R96, RZ, 0x7610, R96 ;  /* 0x00007610ff607816 */ /* 0x000fe40000000060 */
[----:B------:R-:W-:Y:S01]  /*0050*/  ELECT P1, URZ, PT ;  /* 0x0000000000ff782f */ /* 0x000fe20003820000 */
[----:B------:R-:W1:Y:S01]  /*0060*/  LDCU.64 UR46, c[0x0][0x358] ;  /* 0x00006b00ff2e77ac */ /* 0x000e620008000a00 */
[----:B---3--:R-:W-:-:S04]  /*0070*/  UISETP.NE.U32.AND UP0, UPT, UR6, URZ, UPT ;  /* 0x000000ff0600728c */ /* 0x008fc8000bf05070 */
[----:B------:R-:W-:Y:S02]  /*0080*/  UISETP.NE.AND.EX UP0, UPT, UR7, URZ, UPT, UP0 ;  /* 0x000000ff0700728c */ /* 0x000fe4000bf05300 */
[----:B----4-:R-:W-:Y:S02]  /*0090*/  ULOP3.LUT UR5, UR37, 0x1, URZ, 0xc0, !UPT ;  /* 0x0000000125057892 */ /* 0x010fe4000f8ec0ff */
[----:B------:R-:W-:Y:S01]  /*00a0*/  ULOP3.LUT UR4, UR37, 0x1, URZ, 0x3c, !UPT ;  /* 0x0000000125047892 */ /* 0x000fe2000f8e3cff */
[----:B--2---:R-:W-:-:S05]  /*00b0*/  SHF.R.U32.HI R102, RZ, 0x5, R109 ;  /* 0x00000005ff667819 */ /* 0x004fca000001166d */
[----:B------:R-:W2:Y:S02]  /*00c0*/  SHFL.IDX PT, R0, R102, RZ, 0x1f ;  /* 0x00001fff66007589 */ /* 0x000ea400000e0000 */
[----:B--2---:R-:W-:Y:S01]  /*00d0*/  R2UR UR10, R0 ;  /* 0x00000000000a72ca */ /* 0x004fe200000e0000 */
[----:B-1----:R-:W-:-:S14]  /*00e0*/  BRA.U UP0, `(.L_x_0) ;  /* 0x00000001002c7547 */ /* 0x002fdc000b800000 */
[----:B------:R-:W1:Y:S02]  /*00f0*/  LDCU.64 UR8, c[0x0][0x888] ;  /* 0x00011100ff0877ac */ /* 0x000e640008000a00 */
[----:B-1----:R-:W-:-:S04]  /*0100*/  UISETP.NE.U32.AND UP0, UPT, UR8, URZ, UPT ;  /* 0x000000ff0800728c */ /* 0x002fc8000bf05070 */
[----:B------:R-:W-:-:S09]  /*0110*/  UISETP.NE.AND.EX UP0, UPT, UR9, URZ, UPT, UP0 ;  /* 0x000000ff0900728c */ /* 0x000fd2000bf05300 */
[----:B------:R-:W-:Y:S05]  /*0120*/  BRA.U !UP0, `(.L_x_1) ;  /* 0x0000000108107547 */ /* 0x000fea000b800000 */
[----:B------:R-:W1:Y:S02]  /*0130*/  LDC.64 R2, c[0x0][0x888] ;  /* 0x00022200ff027b82 */ /* 0x000e640000000a00 */
[----:B-1----:R1:W5:Y:S01]  /*0140*/  LDG.E R49, desc[UR46][R2.64] ;  /* 0x0000002e02317981 */ /* 0x002362000c1e1900 */
[----:B------:R-:W-:Y:S01]  /*0150*/  HFMA2 R96, -RZ, RZ, 0, 5.9604644775390625e-08 ;  /* 0x00000001ff607431 */ /* 0x000fe200000001ff */
[----:B------:R-:W-:Y:S05]  /*0160*/  BRA `(.L_x_0) ;  /* 0x00000000000c7947 */ /* 0x000fea0003800000 */
.L_x_1:
[----:B------:R-:W1:Y:S01]  /*0170*/  LDCU UR8, c[0x0][0x880] ;  /* 0x00011000ff0877ac */ /* 0x000e620008000800 */
[----:B------:R-:W-:Y:S01]  /*0180*/  HFMA2 R96, -RZ, RZ, 0, 5.9604644775390625e-08 ;  /* 0x00000001ff607431 */ /* 0x000fe200000001ff */
[----:B-1----:R-:W-:-:S07]  /*0190*/  MOV R49, UR8 ;  /* 0x0000000800317c02 */ /* 0x002fce0008000f00 */
.L_x_0:
[----:B------:R-:W2:Y:S02]  /*01a0*/  LDCU.64 UR8, c[0x0][0x8b0] ;  /* 0x00011600ff0877ac */ /* 0x000ea40008000a00 */
[----:B--2---:R-:W-:-:S04]  /*01b0*/  UISETP.NE.U32.AND UP0, UPT, UR8, URZ, UPT ;  /* 0x000000ff0800728c */ /* 0x004fc8000bf05070 */
[----:B------:R-:W-:-:S09]  /*01c0*/  UISETP.NE.AND.EX UP0, UPT, UR9, URZ, UPT, UP0 ;  /* 0x000000ff0900728c */ /* 0x000fd2000bf05300 */
[----:B------:R-:W-:Y:S05]  /*01d0*/  BRA.U UP0, `(.L_x_2) ;  /* 0x0000000100247547 */ /* 0x000fea000b800000 */
[----:B------:R-:W2:Y:S02]  /*01e0*/  LDCU.64 UR8, c[0x0][0x8a8] ;  /* 0x00011500ff0877ac */ /* 0x000ea40008000a00 */
[----:B--2---:R-:W-:-:S04]  /*01f0*/  UISETP.NE.U32.AND UP0, UPT, UR8, URZ, UPT ;  /* 0x000000ff0800728c */ /* 0x004fc8000bf05070 */
[----:B------:R-:W-:-:S09]  /*0200*/  UISETP.NE.AND.EX UP0, UPT, UR9, URZ, UPT, UP0 ;  /* 0x000000ff0900728c */ /* 0x000fd2000bf05300 */
[----:B------:R-:W-:Y:S05]  /*0210*/  BRA.U !UP0, `(.L_x_3) ;  /* 0x00000001080c7547 */ /* 0x000fea000b800000 */
[----:B-1----:R-:W1:Y:S02]  /*0220*/  LDC.64 R2, c[0x0][0x8a8] ;  /* 0x00022a00ff027b82 */ /* 0x002e640000000a00 */
[----:B-1----:R2:W5:Y:S01]  /*0230*/  LDG.E R47, desc[UR46][R2.64] ;  /* 0x0000002e022f7981 */ /* 0x002562000c1e1900 */
[----:B------:R-:W-:Y:S05]  /*0240*/  BRA `(.L_x_2) ;  /* 0x0000000000087947 */ /* 0x000fea0003800000 */
.L_x_3:
[----:B------:R-:W2:Y:S02]  /*0250*/  LDCU UR8, c[0x0][0x8a0] ;  /* 0x00011400ff0877ac */ /* 0x000ea40008000800 */
[----:B--2---:R-:W-:Y:S02]  /*0260*/  MOV R47, UR8 ;  /* 0x00000008002f7c02 */ /* 0x004fe40008000f00 */
.L_x_2:
[----:B------:R-:W-:Y:S01]  /*0270*/  IMAD.U32 R0, RZ, RZ, UR10 ;  /* 0x0000000aff007e24 */ /* 0x000fe2000f8e00ff */
[----:B------:R-:W-:Y:S04]  /*0280*/  BSSY.RECONVERGENT B0, `(.L_x_4) ;  /* 0x000000c000007945 */ /* 0x000fe80003800200 */
[C---:B------:R-:W-:Y:S02]  /*0290*/  ISETP.NE.OR P2, PT, R0.reuse, 0x1, !P1 ;  /* 0x000000010000780c */ /* 0x040fe40004f45670 */
[----:B------:R-:W-:-:S11]  /*02a0*/  ISETP.NE.OR P0, PT, R0, 0x3, !P1 ;  /* 0x000000030000780c */ /* 0x000fd60004f05670 */
[----:B------:R-:W-:Y:S05]  /*02b0*/  @P2 BRA `(.L_x_5) ;  /* 0x0000000000202947 */ /* 0x000fea0003800000 */
[----:B------:R-:W3:Y:S02]  /*02c0*/  LDCU.64 UR8, c[0x0][0x348] ;  /* 0x00006900ff0877ac */ /* 0x000ee40008000a00 */
[----:B---3--:R-:W-:Y:S02]  /*02d0*/  UIADD3 UR12, UP1, UPT, UR8, 0x80, URZ ;  /* 0x00000080080c7890 */ /* 0x008fe4000ff3e0ff */
[----:B------:R-:W-:Y:S02]  /*02e0*/  UIADD3 UR8, UP0, UPT, UR8, 0x180, URZ ;  /* 0x0000018008087890 */ /* 0x000fe4000ff1e0ff */
[----:B------:R-:W-:Y:S02]  /*02f0*/  UIADD3.X UR13, UPT, UPT, URZ, UR9, URZ, UP1, !UPT ;  /* 0x00000009ff0d7290 */ /* 0x000fe40008ffe4ff */
[----:B------:R-:W-:-:S07]  /*0300*/  UIADD3.X UR9, UPT, UPT, URZ, UR9, URZ, UP0, !UPT ;  /* 0x00000009ff097290 */ /* 0x000fce00087fe4ff */
[----:B------:R3:W-:Y:S02]  /*0310*/  UTMACCTL.PF [UR12] ;  /* 0x000000000c0079b9 */ /* 0x0007e40008040000 */
[----:B------:R3:W-:Y:S02]  /*0320*/  UTMACCTL.PF [UR8] ;  /* 0x00000000080079b9 */ /* 0x0007e40008040000 */
[----:B---3--:R-:W-:Y:S01]  /*0330*/  NOP ;  /* 0x0000000000007918 */ /* 0x008fe20000000000 */
.L_x_5:
[----:B------:R-:W-:Y:S05]  /*0340*/  BSYNC.RECONVERGENT B0 ;  /* 0x0000000000007941 */ /* 0x000fea0003800200 */
.L_x_4:
[----:B------:R-:W-:Y:S04]  /*0350*/  BSSY.RECONVERGENT B0, `(.L_x_6) ;  /* 0x000000a000007945 */ /* 0x000fe80003800200 */
        /* <DEDUP_REMOVED lines=9> */
.L_x_7:
[----:B------:R-:W-:Y:S05]  /*03f0*/  BSYNC.RECONVERGENT B0 ;  /* 0x0000000000007941 */ /* 0x000fea0003800200 */
.L_x_6:
[----:B------:R-:W3:Y:S01]  /*0400*/  LDCU.64 UR8, c[0x0][0x888] ;  /* 0x00011100ff0877ac */ /* 0x000ee20008000a00 */
[----:B------:R-:W-:Y:S02]  /*0410*/  UISETP.EQ.U32.AND UP1, UPT, UR6, URZ, UPT ;  /* 0x000000ff0600728c */ /* 0x000fe4000bf22070 */
[----:B------:R-:W-:Y:S02]  /*0420*/  UPLOP3.LUT UP5, UPT, UPT, UPT, UPT, 0x80, 0x8 ;  /* 0x000000000008789c */ /* 0x000fe40003faf070 */
[----:B---3--:R-:W-:-:S04]  /*0430*/  UISETP.NE.U32.AND UP0, UPT, UR8, URZ, UPT ;  /* 0x000000ff0800728c */ /* 0x008fc8000bf05070 */
[----:B------:R-:W-:-:S04]  /*0440*/  UISETP.NE.AND.EX UP0, UPT, UR9, URZ, UPT, UP0 ;  /* 0x000000ff0900728c */ /* 0x000fc8000bf05300 */
[----:B------:R-:W-:-:S04]  /*0450*/  UISETP.EQ.OR.EX UP2, UPT, UR7, URZ, !UP0, UP1 ;  /* 0x000000ff0700728c */ /* 0x000fc8000c742710 */
[----:B------:R-:W-:-:S05]  /*0460*/  UP2UR UR50, UPR, URZ, 0x4 ;  /* 0x00000004ff327883 */ /* 0x000fca0008000000 */
[----:B------:R-:W-:Y:S07]  /*0470*/  BRA.U !UP2, `(.L_x_8) ;  /* 0x000000010a207547 */ /* 0x000fee000b800000 */
[----:B------:R-:W-:Y:S01]  /*0480*/  UISETP.NE.U32.AND UP2, UPT, UR6, URZ, UPT ;  /* 0x000000ff0600728c */ /* 0x000fe2000bf45070 */
[----:B-----5:R-:W-:Y:S01]  /*0490*/  FSETP.NEU.AND P0, PT, R49, RZ, PT ;  /* 0x000000ff3100720b */ /* 0x020fe20003f0d000 */
[----:B------:R-:W-:Y:S02]  /*04a0*/  USEL UR6, URZ, 0xffffffff, UP0 ;  /* 0xffffffffff067887 */ /* 0x000fe40008000000 */
[----:B------:R-:W-:-:S10]  /*04b0*/  UISETP.NE.AND.EX UP2, UPT, UR7, URZ, UPT, UP2 ;  /* 0x000000ff0700728c */ /* 0x000fd4000bf45320 */
[----:B------:R-:W-:Y:S01]  /*04c0*/  VOTEU.ANY UP1, P0 ;  /* 0x0000000000ff7886 */ /* 0x000fe20000020100 */
[----:B------:R-:W-:-:S04]  /*04d0*/  @!UP2 USEL UR6, URZ, 0xffffffff, UP1 ;  /* 0xffffffffff06a887 */ /* 0x000fc80008800000 */
[----:B------:R-:W-:-:S04]  /*04e0*/  ULOP3.LUT UR6, UR6, 0x1, URZ, 0xc0, !UPT ;  /* 0x0000000106067892 */ /* 0x000fc8000f8ec0ff */
[----:B------:R-:W-:-:S11]  /*04f0*/  UISETP.NE.U32.AND UP5, UPT, UR6, 0x1, UPT ;  /* 0x000000010600788c */ /* 0x000fd6000bfa5070 */
.L_x_8:
[----:B------:R-:W3:Y:S01]  /*0500*/  SHFL.IDX PT, R0, R102, RZ, 0x1f ;  /* 0x00001fff66007589 */ /* 0x000ee200000e0000 */
[----:B------:R-:W-:-:S04]  /*0510*/  UISETP.NE.AND UP1, UPT, UR10, 0x2, UPT ;  /* 0x000000020a00788c */ /* 0x000fc8000bf25270 */
[----:B------:R-:W-:Y:S02]  /*0520*/  UISETP.EQ.AND UP2, UPT, UR5, URZ, !UP1 ;  /* 0x000000ff0500728c */ /* 0x000fe4000cf42270 */
[----:B------:R-:W-:-:S04]  /*0530*/  USEL UR6, URZ, 0x1, UP1 ;  /* 0x00000001ff067887 */ /* 0x000fc80008800000 */
[----:B------:R-:W-:Y:S02]  /*0540*/  PLOP3.LUT P5, PT, P1, PT, UP2, 0x80, 0x8 ;  /* 0x000000000008781c */ /* 0x000fe40000faf028 */
[----:B---3--:R-:W-:-:S13]  /*0550*/  ISETP.NE.AND P0, PT, R0, RZ, PT ;  /* 0x000000ff0000720c */ /* 0x008fda0003f05270 */
[----:B------:R-:W-:Y:S05]  /*0560*/  @P0 BRA `(.L_x_9) ;  /* 0x00000000003c0947 */ /* 0x000fea0003800000 */
[----:B------:R-:W-:Y:S01]  /*0570*/  UMOV UR8, 0x400 ;  /* 0x0000040000087882 */ /* 0x000fe20000000000 */
[----:B------:R-:W-:Y:S01]  /*0580*/  UMOV UR7, 0x1 ;  /* 0x0000000100077882 */ /* 0x000fe20000000000 */
[----:B------:R-:W-:Y:S02]  /*0590*/  ULEA UR8, UR37, UR8, 0x18 ;  /* 0x0000000825087291 */ /* 0x000fe4000f8ec0ff */
[----:B------:R-:W-:-:S04]  /*05a0*/  UIADD3 UR12, UPT, UPT, -UR7, 0x100000, URZ ;  /* 0x00100000070c7890 */ /* 0x000fc8000fffe1ff */
[----:B------:R-:W-:Y:S02]  /*05b0*/  USHF.L.U32 UR13, UR12, 0xb, URZ ;  /* 0x0000000b0c0d7899 */ /* 0x000fe400080006ff */
[----:B------:R-:W-:Y:S01]  /*05c0*/  USHF.L.U32 UR12, UR12, 0x1, URZ ;  /* 0x000000010c0c7899 */ /* 0x000fe200080006ff */
[----:B------:R-:W-:Y:S01]  /*05d0*/  ELECT P0, URZ, PT ;  /* 0x0000000000ff782f */ /* 0x000fe20003800000 */
[----:B------:R-:W3:Y:S10]  /*05e0*/  FENCE.VIEW.ASYNC.S ;  /* 0x00000000000073c6 */ /* 0x000ef40000000000 */
[----:B---3--:R3:W4:Y:S01]  /*05f0*/  SYNCS.EXCH.64 URZ, [UR8], UR12 ;  /* 0x0000000c08ff75b2 */ /* 0x0087220008000100 */
[----:B------:R3:W1:Y:S01]  /*0600*/  SYNCS.EXCH.64 URZ, [UR8+0x18], UR12 ;  /* 0x0000180c08ff75b2 */ /* 0x0006620008000100 */
[----:B------:R3:W1:Y:S01]  /*0610*/  SYNCS.EXCH.64 URZ, [UR8+0x8], UR12 ;  /* 0x0000080c08ff75b2 */ /* 0x0006620008000100 */
[----:B------:R3:W1:Y:S01]  /*0620*/  SYNCS.EXCH.64 URZ, [UR8+0x20], UR12 ;  /* 0x0000200c08ff75b2 */ /* 0x0006620008000100 */
[----:B------:R3:W1:Y:S01]  /*0630*/  SYNCS.EXCH.64 URZ, [UR8+0x10], UR12 ;  /* 0x0000100c08ff75b2 */ /* 0x0006620008000100 */
[----:B------:R3:W1:Y:S01]  /*0640*/  SYNCS.EXCH.64 URZ, [UR8+0x28], UR12 ;  /* 0x0000280c08ff75b2 */ /* 0x0006620008000100 */
[----:B------:R-:W-:Y:S01]  /*0650*/  NOP ;  /* 0x0000000000007918 */ /* 0x000fe20000000000 */
.L_x_9:
[----:B------:R-:W2:Y:S01]  /*0660*/  SHFL.IDX PT, R0, R102, RZ, 0x1f ;  /* 0x00001fff66007589 */ /* 0x000ea200000e0000 */
[----:B------:R-:W-:Y:S01]  /*0670*/  NOP ;  /* 0x0000000000007918 */ /* 0x000fe20000000000 */
[----:B--2---:R-:W-:-:S13]  /*0680*/  ISETP.NE.AND P0, PT, R0, 0x1, PT ;  /* 0x000000010000780c */ /* 0x004fda0003f05270 */
[----:B------:R-:W-:Y:S05]  /*0690*/  @P0 BRA `(.L_x_10) ;  /* 0x0000000000540947 */ /* 0x000fea0003800000 */
[----:B------:R-:W-:Y:S01]  /*06a0*/  UMOV UR9, 0x400 ;  /* 0x0000040000097882 */ /* 0x000fe20000000000 */
[----:B---3--:R-:W-:Y:S01]  /*06b0*/  UMOV UR8, 0x20 ;  /* 0x0000002000087882 */ /* 0x008fe20000000000 */
[----:B------:R-:W-:Y:S01]  /*06c0*/  UMOV UR7, 0x80 ;  /* 0x0000008000077882 */ /* 0x000fe20000000000 */
[----:B------:R-:W-:Y:S02]  /*06d0*/  ULEA UR9, UR37, UR9, 0x18 ;  /* 0x0000000925097291 */ /* 0x000fe4000f8ec0ff */
[----:B------:R-:W-:-:S04]  /*06e0*/  UIADD3 UR12, UPT, UPT, -UR8, 0x100000, URZ ;  /* 0x00100000080c7890 */ /* 0x000fc8000fffe1ff */
[----:B------:R-:W-:Y:S02]  /*06f0*/  USHF.L.U32 UR13, UR12, 0xb, URZ ;  /* 0x0000000b0c0d7899 */ /* 0x000fe400080006ff */
[----:B------:R-:W-:Y:S02]  /*0700*/  USHF.L.U32 UR12, UR12, 0x1, URZ ;  /* 0x000000010c0c7899 */ /* 0x000fe400080006ff */
[----:B------:R-:W-:-:S04]  /*0710*/  UIADD3 UR14, UPT, UPT, -UR7, 0x100000, URZ ;  /* 0x00100000070e7890 */ /* 0x000fc8000fffe1ff */
[----:B------:R-:W-:Y:S02]  /*0720*/  USHF.L.U32 UR15, UR14, 0xb, URZ ;  /* 0x0000000b0e0f7899 */ /* 0x000fe400080006ff */
[----:B------:R-:W-:Y:S01]  /*0730*/  USHF.L.U32 UR14, UR14, 0x1, URZ ;  /* 0x000000010e0e7899 */ /* 0x000fe200080006ff */
[----:B------:R-:W-:Y:S01]  /*0740*/  ELECT P0, URZ, PT ;  /* 0x0000000000ff782f */ /* 0x000fe20003800000 */
[----:B------:R-:W2:Y:S02]  /*0750*/  FENCE.VIEW.ASYNC.S ;  /* 0x00000000000073c6 */ /* 0x000ea40000000000 */
[----:B--2---:R2:W3:Y:S08]  /*0760*/  SYNCS.EXCH.64 URZ, [UR9+0x30], UR12 ;  /* 0x0000300c09ff75b2 */ /* 0x0044f00008000100 */
[----:B------:R2:W1:Y:S01]  /*0770*/  SYNCS.EXCH.64 URZ, [UR9+0x50], UR14 ;  /* 0x0000500e09ff75b2 */ /* 0x0004620008000100 */
[----:B------:R2:W1:Y:S01]  /*0780*/  SYNCS.EXCH.64 URZ, [UR9+0x38], UR12 ;  /* 0x0000380c09ff75b2 */ /* 0x0004620008000100 */
[----:B------:R2:W1:Y:S01]  /*0790*/  SYNCS.EXCH.64 URZ, [UR9+0x58], UR14 ;  /* 0x0000580e09ff75b2 */ /* 0x0004620008000100 */
[----:B------:R2:W1:Y:S01]  /*07a0*/  SYNCS.EXCH.64 URZ, [UR9+0x40], UR12 ;  /* 0x0000400c09ff75b2 */ /* 0x0004620008000100 */
[----:B------:R2:W1:Y:S01]  /*07b0*/  SYNCS.EXCH.64 URZ, [UR9+0x60], UR14 ;  /* 0x0000600e09ff75b2 */ /* 0x0004620008000100 */
[----:B------:R2:W1:Y:S01]  /*07c0*/  SYNCS.EXCH.64 URZ, [UR9+0x48], UR12 ;  /* 0x0000480c09ff75b2 */ /* 0x0004620008000100 */
[----:B------:R2:W1:Y:S01]  /*07d0*/  SYNCS.EXCH.64 URZ, [UR9+0x68], UR14 ;  /* 0x0000680e09ff75b2 */ /* 0x0004620008000100 */
[----:B------:R-:W-:Y:S01]  /*07e0*/  NOP ;  /* 0x0000000000007918 */ /* 0x000fe20000000000 */
.L_x_10:
[----:B------:R-:W4:Y:S01]  /*07f0*/  SHFL.IDX PT, R0, R102, RZ, 0x1f ;  /* 0x00001fff66007589 */ /* 0x000f2200000e0000 */
[----:B------:R-:W-:Y:S01]  /*0800*/  NOP ;  /* 0x0000000000007918 */ /* 0x000fe20000000000 */
[----:B----4-:R-:W-:-:S13]  /*0810*/  ISETP.NE.AND P0, PT, R0, 0x3, PT ;  /* 0x000000030000780c */ /* 0x010fda0003f05270 */
[----:B------:R-:W-:Y:S05]  /*0820*/  @P0 BRA `(.L_x_11) ;  /* 0x00000000002c0947 */ /* 0x000fea0003800000 */
[----:B---3--:R-:W-:Y:S01]  /*0830*/  UMOV UR8, 0x400 ;  /* 0x0000040000087882 */ /* 0x008fe20000000000 */
[----:B------:R-:W-:Y:S01]  /*0840*/  UMOV UR7, 0x20 ;  /* 0x0000002000077882 */ /* 0x000fe20000000000 */
[----:B------:R-:W-:Y:S02]  /*0850*/  ULEA UR8, UR37, UR8, 0x18 ;  /* 0x0000000825087291 */ /* 0x000fe4000f8ec0ff */
[----:B--2---:R-:W-:-:S04]  /*0860*/  UIADD3 UR12, UPT, UPT, -UR7, 0x100000, URZ ;  /* 0x00100000070c7890 */ /* 0x004fc8000fffe1ff */
[----:B------:R-:W-:Y:S02]  /*0870*/  USHF.L.U32 UR13, UR12, 0xb, URZ ;  /* 0x0000000b0c0d7899 */ /* 0x000fe400080006ff */
[----:B------:R-:W-:Y:S01]  /*0880*/  USHF.L.U32 UR12, UR12, 0x1, URZ ;  /* 0x000000010c0c7899 */ /* 0x000fe200080006ff */
[----:B------:R-:W-:Y:S01]  /*0890*/  ELECT P0, URZ, PT ;  /* 0x0000000000ff782f */ /* 0x000fe20003800000 */
[----:B------:R-:W2:Y:S10]  /*08a0*/  FENCE.VIEW.ASYNC.S ;  /* 0x00000000000073c6 */ /* 0x000eb40000000000 */
[----:B--2---:R4:W2:Y:S01]  /*08b0*/  SYNCS.EXCH.64 URZ, [UR8+0x70], UR12 ;  /* 0x0000700c08ff75b2 */ /* 0x0048a20008000100 */
[----:B------:R4:W3:Y:S02]  /*08c0*/  SYNCS.EXCH.64 URZ, [UR8+0x78], UR12 ;  /* 0x0000780c08ff75b2 */ /* 0x0008e40008000100 */
[----:B----4-:R-:W-:Y:S01]  /*08d0*/  NOP ;  /* 0x0000000000007918 */ /* 0x010fe20000000000 */
.L_x_11:
[----:B------:R-:W4:Y:S01]  /*08e0*/  SHFL.IDX PT, R0, R102, RZ, 0x1f ;  /* 0x00001fff66007589 */ /* 0x000f2200000e0000 */
[----:B------:R-:W-:Y:S01]  /*08f0*/  NOP ;  /* 0x0000000000007918 */ /* 0x000fe20000000000 */
[----:B----4-:R-:W-:-:S13]  /*0900*/  ISETP.NE.AND P0, PT, R0, 0x4, PT ;  /* 0x000000040000780c */ /* 0x010fda0003f05270 */
[----:B------:R-:W-:Y:S05]  /*0910*/  @P0 BRA `(.L_x_12) ;  /* 0x0000000000480947 */ /* 0x000fea0003800000 */
[----:B--2---:R-:W-:Y:S01]  /*0920*/  UMOV UR9, 0x1e0 ;  /* 0x000001e000097882 */ /* 0x004fe20000000000 */
[----:B---3--:R-:W-:Y:S01]  /*0930*/  UMOV UR8, 0x400 ;  /* 0x0000040000087882 */ /* 0x008fe20000000000 */
[----:B------:R-:W-:Y:S01]  /*0940*/  USEL UR9, UR9, 0x1a0, UP5 ;  /* 0x000001a009097887 */ /* 0x000fe2000a800000 */
        /* <DEDUP_REMOVED lines=10> */
[----:B--2---:R4:W2:Y:S08]  /*09f0*/  SYNCS.EXCH.64 URZ, [UR8+0x80], UR12 ;  /* 0x0000800c08ff75b2 */ /* 0x0048b00008000100 */
[----:B------:R4:W3:Y:S01]  /*0a00*/  SYNCS.EXCH.64 URZ, [UR8+0x90], UR14 ;  /* 0x0000900e08ff75b2 */ /* 0x0008e20008000100 */
[----:B------:R4:W1:Y:S01]  /*0a10*/  SYNCS.EXCH.64 URZ, [UR8+0x88], UR12 ;  /* 0x0000880c08ff75b2 */ /* 0x0008620008000100 */
[----:B------:R4:W1:Y:S02]  /*0a20*/  SYNCS.EXCH.64 URZ, [UR8+0x98], UR14 ;  /* 0x0000980e08ff75b2 */ /* 0x0008640008000100 */
[----:B----4-:R-:W-:Y:S01]  /*0a30*/  NOP ;  /* 0x0000000000007918 */ /* 0x010fe20000000000 */
.L_x_12:
[----:B------:R-:W4:Y:S01]  /*0a40*/  SHFL.IDX PT, R0, R102, RZ, 0x1f ;  /* 0x00001fff66007589 */ /* 0x000f2200000e0000 */
[----:B------:R-:W-:Y:S01]  /*0a50*/  NOP ;  /* 0x0000000000007918 */ /* 0x000fe20000000000 */
[----:B----4-:R-:W-:-:S13]  /*0a60*/  ISETP.NE.AND P0, PT, R0, 0x5, PT ;  /* 0x000000050000780c */ /* 0x010fda0003f05270 */
[----:B------:R-:W-:Y:S05]  /*0a70*/  @P0 BRA `(.L_x_13) ;  /* 0x0000000000540947 */ /* 0x000fea0003800000 */
[----:B--2---:R-:W-:Y:S01]  /*0a80*/  UMOV UR9, 0x400 ;  /* 0x0000040000097882 */ /* 0x004fe20000000000 */
        /* <DEDUP_REMOVED lines=14> */
[----:B------:R4:W1:Y:S01]  /*0b70*/  SYNCS.EXCH.64 URZ, [UR9+0xc8], UR14 ;  /* 0x0000c80e09ff75b2 */ /* 0x0008620008000100 */
[----:B------:R4:W1:Y:S01]  /*0b80*/  SYNCS.EXCH.64 URZ, [UR9+0xb0], UR12 ;  /* 0x0000b00c09ff75b2 */ /* 0x0008620008000100 */
[----:B------:R4:W1:Y:S01]  /*0b90*/  SYNCS.EXCH.64 URZ, [UR9+0xd0], UR14 ;  /* 0x0000d00e09ff75b2 */ /* 0x0008620008000100 */
[----:B------:R4:W1:Y:S01]  /*0ba0*/  SYNCS.EXCH.64 URZ, [UR9+0xb8], UR12 ;  /* 0x0000b80c09ff75b2 */ /* 0x0008620008000100 */
[----:B------:R4:W1:Y:S02]  /*0bb0*/  SYNCS.EXCH.64 URZ, [UR9+0xd8], UR14 ;  /* 0x0000d80e09ff75b2 */ /* 0x0008640008000100 */
[----:B----4-:R-:W-:Y:S01]  /*0bc0*/  NOP ;  /* 0x0000000000007918 */ /* 0x010fe20000000000 */
.L_x_13:
[----:B------:R-:W4:Y:S01]  /*0bd0*/  SHFL.IDX PT, R0, R102, RZ, 0x1f ;  /* 0x00001fff66007589 */ /* 0x000f2200000e0000 */
[----:B------:R-:W-:Y:S01]  /*0be0*/  ISETP.NE.OR P1, PT, RZ, UR10, !P1 ;  /* 0x0000000aff007c0c */ /* 0x000fe2000cf25670 */
        /* <DEDUP_REMOVED lines=12> */
[----:B------:R4:W3:Y:S01]  /*0cb0*/  SYNCS.EXCH.64 URZ, [UR8+0xf0], UR12 ;  /* 0x0000f00c08ff75b2 */ /* 0x0008e20008000100 */
[----:B------:R4:W1:Y:S01]  /*0cc0*/  SYNCS.EXCH.64 URZ, [UR8+0xe8], UR12 ;  /* 0x0000e80c08ff75b2 */ /* 0x0008620008000100 */
[----:B------:R4:W1:Y:S02]  /*0cd0*/  SYNCS.EXCH.64 URZ, [UR8+0xf8], UR12 ;  /* 0x0000f80c08ff75b2 */ /* 0x0008640008000100 */
[----:B----4-:R-:W-:Y:S01]  /*0ce0*/  NOP ;  /* 0x0000000000007918 */ /* 0x010fe20000000000 */
.L_x_14:
[----:B------:R-:W-:Y:S01]  /*0cf0*/  VOTEU.ALL UP1, P1 ;  /* 0x0000000000ff7886 */ /* 0x000fe20000820000 */
[----:B---3--:R-:W3:Y:S01]  /*0d00*/  LDCU UR8, c[0x0][0x36c] ;  /* 0x00006d80ff0877ac */ /* 0x008ee20008000800 */
[----:B------:R-:W-:Y:S01]  /*0d10*/  NOP ;  /* 0x0000000000007918 */ /* 0x000fe20000000000 */
[----:B------:R-:W-:Y:S01]  /*0d20*/  LOP3.LUT R10, R109, 0x1f, RZ, 0xc0, !PT ;  /* 0x0000001f6d0a7812 */ /* 0x000fe200078ec0ff */
[----:B--2---:R-:W-:Y:S01]  /*0d30*/  UMOV UR12, 0x20 ;  /* 0x00000020000c7882 */ /* 0x004fe20000000000 */
[----:B------:R-:W-:Y:S01]  /*0d40*/  @!UP1 UMOV UR7, 0x400 ;  /* 0x0000040000079882 */ /* 0x000fe20000000000 */
[----:B------:R-:W-:-:S04]  /*0d50*/  @!UP1 UIADD3 UR12, UPT, UPT, -UR12, 0x100000, URZ ;  /* 0x001000000c0c9890 */ /* 0x000fc8000fffe1ff */
[----:B------:R-:W-:Y:S02]  /*0d60*/  @!UP1 USHF.L.U32 UR13, UR12, 0xb, URZ ;  /* 0x0000000b0c0d9899 */ /* 0x000fe400080006ff */
[----:B------:R-:W-:Y:S02]  /*0d70*/  @!UP1 USHF.L.U32 UR12, UR12, 0x1, URZ ;  /* 0x000000010c0c9899 */ /* 0x000fe400080006ff */
[----:B------:R-:W-:Y:S01]  /*0d80*/  @!UP1 ULEA UR7, UR37, UR7, 0x18 ;  /* 0x0000000725079291 */ /* 0x000fe2000f8ec0ff */
[----:B------:R-:W-:Y:S01]  /*0d90*/  VOTEU.ALL UP1, P1 ;  /* 0x0000000000ff7886 */ /* 0x000fe20000820000 */
[----:B------:R-:W-:Y:S01]  /*0da0*/  UISETP.NE.AND UP4, UPT, UR10, URZ, UPT ;  /* 0x000000ff0a00728c */ /* 0x000fe2000bf85270 */
[----:B------:R-:W2:Y:S09]  /*0db0*/  FENCE.VIEW.ASYNC.S ;  /* 0x00000000000073c6 */ /* 0x000eb20000000000 */
[----:B--2---:R2:W4:Y:S01]  /*0dc0*/  @!UP1 SYNCS.EXCH.64 URZ, [UR7+0x100], UR12 ;  /* 0x0001000c07ff95b2 */ /* 0x0045220008000100 */
[----:B---3--:R-:W-:-:S09]  /*0dd0*/  UISETP.EQ.U32.AND UP1, UPT, UR8, 0x1, UPT ;  /* 0x000000010800788c */ /* 0x008fd2000bf22070 */
[----:B------:R-:W-:Y:S05]  /*0de0*/  BRA.U !UP1, `(.L_x_15) ;  /* 0x0000000109087547 */ /* 0x000fea000b800000 */
[----:B-1--4-:R-:W-:Y:S01]  /*0df0*/  UCGABAR_ARV ;  /* 0x00000000000079c7 */ /* 0x012fe20008000000 */
[----:B------:R-:W-:Y:S05]  /*0e00*/  BRA `(.L_x_16) ;  /* 0x0000000000047947 */ /* 0x000fea0003800000 */
.L_x_15:
[----:B-1--4-:R-:W-:Y:S01]  /*0e10*/  NOP ;  /* 0x0000000000007918 */ /* 0x012fe20000000000 */
.L_x_16:
[----:B------:R-:W1:Y:S01]  /*0e20*/  S2R R15, SR_CTAID.Y ;  /* 0x00000000000f7919 */ /* 0x000e620000002600 */
[----:B------:R-:W-:-:S05]  /*0e30*/  CS2R.32 R95, SR_CgaSize ;  /* 0x00000000005f7805 */ /* 0x000fca0000008a00 */
[----:B------:R-:W-:-:S05]  /*0e40*/  IMAD R95, R95, -0xa0, RZ ;  /* 0xffffff605f5f7824 */ /* 0x000fca00078e02ff */
[----:B--2---:R-:W-:-:S14]  /*0e50*/  R2UR UR7, R95 ;  /* 0x000000005f0772ca */ /* 0x004fdc00000e0000 */
[----:B------:R-:W2:Y:S01]  /*0e60*/  LDCU UR7, c[0x0][UR7+0x2b4] ;  /* 0x00005680070777ac */ /* 0x000ea20008000800 */
[----:B------:R-:W-:-:S05]  /*0e70*/  CS2R.32 R0, SR_CgaSize ;  /* 0x0000000000007805 */ /* 0x000fca0000008a00 */
[----:B------:R-:W-:-:S06]  /*0e80*/  IMAD R0, R0, -0xa0, RZ ;  /* 0xffffff6000007824 */ /* 0x000fcc00078e02ff */
[----:B------:R-:W3:Y:S01]  /*0e90*/  LDC R0, c[0x0][R0+0x2a4] ;  /* 0x0000a90000007b82 */ /* 0x000ee20000000800 */
[----:B------:R-:W-:Y:S01]  /*0ea0*/  PRMT R8, RZ, 0x7610, R8 ;  /* 0x00007610ff087816 */ /* 0x000fe20000000008 */
[----:B------:R-:W4:Y:S01]  /*0eb0*/  S2R R9, SR_CTAID.X ;  /* 0x0000000000097919 */ /* 0x000f220000002500 */
[----:B------:R-:W-:-:S05]  /*0ec0*/  CS2R.32 R95, SR_CgaSize ;  /* 0x00000000005f7805 */ /* 0x000fca0000008a00 */
[----:B------:R-:W-:-:S05]  /*0ed0*/  IMAD R95, R95, -0xa0, RZ ;  /* 0xffffff605f5f7824 */ /* 0x000fca00078e02ff */
[----:B------:R-:W-:-:S14]  /*0ee0*/  R2UR UR8, R95 ;  /* 0x000000005f0872ca */ /* 0x000fdc00000e0000 */
[----:B------:R-:W3:Y:S01]  /*0ef0*/  LDCU UR8, c[0x0][UR8+0x2b0] ;  /* 0x00005600080877ac */ /* 0x000ee20008000800 */
[----:B------:R-:W-:Y:S01]  /*0f00*/  UISETP.NE.AND UP2, UPT, UR10, 0x2, UPT ;  /* 0x000000020a00788c */ /* 0x000fe2000bf45270 */
[----:B------:R-:W2:Y:S01]  /*0f10*/  LDC R11, c[0x0][0xb24] ;  /* 0x0002c900ff0b7b82 */ /* 0x000ea20000000800 */
[----:B------:R-:W-:-:S05]  /*0f20*/  CS2R.32 R2, SR_CgaSize ;  /* 0x0000000000027805 */ /* 0x000fca0000008a00 */
[----:B------:R-:W-:-:S06]  /*0f30*/  IMAD R2, R2, -0xa0, RZ ;  /* 0xffffff6002027824 */ /* 0x000fcc00078e02ff */
[----:B------:R-:W3:Y:S08]  /*0f40*/  LDC R2, c[0x0][R2+0x2a0] ;  /* 0x0000a80002027b82 */ /* 0x000ef00000000800 */
[----:B------:R-:W3:Y:S01]  /*0f50*/  LDC R40, c[0x0][0xb24] ;  /* 0x0002c900ff287b82 */ /* 0x000ee20000000800 */
[----:B-1----:R-:W-:-:S07]  /*0f60*/  I2FP.F32.U32 R94, R15 ;  /* 0x0000000f005e7245 */ /* 0x002fce0000201000 */
[----:B------:R-:W1:Y:S01]  /*0f70*/  S2UR UR36, SR_CTAID.Z ;  /* 0x00000000002479c3 */ /* 0x000e620000002700 */
[----:B--2---:R-:W-:Y:S01]  /*0f80*/  ISETP.GE.AND P0, PT, R11, 0x1, PT ;  /* 0x000000010b00780c */ /* 0x004fe20003f06270 */
[----:B----4-:R-:W-:Y:S01]  /*0f90*/  IMAD.MOV.U32 R14, RZ, RZ, R9 ;  /* 0x000000ffff0e7224 */ /* 0x010fe200078e0009 */
[----:B------:R-:W-:Y:S01]  /*0fa0*/  I2FP.F32.U32 R95, R9 ;  /* 0x00000009005f7245 */ /* 0x000fe20000201000 */
[----:B------:R-:W-:Y:S01]  /*0fb0*/  FMUL R94, R94, UR7 ;  /* 0x000000075e5e7c20 */ /* 0x000fe20008400000 */
[----:B------:R-:W2:Y:S03]  /*0fc0*/  LDCU UR7, c[0x0][0xb30] ;  /* 0x00016600ff0777ac */ /* 0x000ea60008000800 */
[----:B---3--:R-:W-:Y:S02]  /*0fd0*/  FMUL R95, R95, UR8 ;  /* 0x000000085f5f7c20 */ /* 0x008fe40008400000 */
[----:B------:R-:W3:Y:S08]  /*0fe0*/  F2I.U32.TRUNC.NTZ R94, R94 ;  /* 0x0000005e005e7305 */ /* 0x000ef0000020f000 */
[----:B------:R-:W4:Y:S01]  /*0ff0*/  F2I.U32.TRUNC.NTZ R95, R95 ;  /* 0x0000005f005f7305 */ /* 0x000f22000020f000 */
[----:B--2---:R-:W-:Y:S01]  /*1000*/  UISETP.NE.AND UP3, UPT, UR7, 0x1, UPT ;  /* 0x000000010700788c */ /* 0x004fe2000bf65270 */
[----:B---3--:R-:W-:-:S05]  /*1010*/  IADD3 R94, PT, PT, -R94, RZ, RZ ;  /* 0x000000ff5e5e7210 */ /* 0x008fca0007ffe1ff */
[----:B------:R-:W-:Y:S01]  /*1020*/  IMAD R94, R0, R94, R15 ;  /* 0x0000005e005e7224 */ /* 0x000fe200078e020f */
[----:B------:R-:W-:Y:S01]  /*1030*/  PRMT R0, RZ, 0x7610, R0 ;  /* 0x00007610ff007816 */ /* 0x000fe20000000000 */
[----:B----4-:R-:W-:-:S04]  /*1040*/  IMAD.MOV R95, RZ, RZ, -R95 ;  /* 0x000000ffff5f7224 */ /* 0x010fc800078e0a5f */
[----:B------:R-:W-:Y:S01]  /*1050*/  IMAD R95, R2, R95, R9 ;  /* 0x0000005f025f7224 */ /* 0x000fe200078e0209 */
[----:B-1----:R-:W-:Y:S06]  /*1060*/  BRA.U UP4, `(.L_x_17) ;  /* 0x0000000104247547 */ /* 0x002fec000b800000 */
[----:B------:R-:W-:Y:S01]  /*1070*/  ISETP.NE.AND P1, PT, R94, RZ, PT ;  /* 0x000000ff5e00720c */ /* 0x000fe20003f25270 */
[----:B------:R-:W-:Y:S01]  /*1080*/  IMAD.MOV.U32 R0, RZ, RZ, 0x3 ;  /* 0x00000003ff007424 */ /* 0x000fe200078e00ff */
[C---:B------:R-:W-:Y:S02]  /*1090*/  LOP3.LUT R2, R95.reuse, 0xfffffffe, RZ, 0xc0, !PT ;  /* 0xfffffffe5f027812 */ /* 0x040fe400078ec0ff */
[----:B------:R-:W-:Y:S02]  /*10a0*/  ISETP.LT.U32.OR P1, PT, R95, 0x2, !P1 ;  /* 0x000000025f00780c */ /* 0x000fe40004f21470 */
[----:B------:R-:W-:Y:S02]  /*10b0*/  SHF.L.U32 R0, R0, R2, RZ ;  /* 0x0000000200007219 */ /* 0x000fe400000006ff */
[----:B------:R-:W-:Y:S02]  /*10c0*/  SEL R4, RZ, 0x1, !P1 ;  /* 0x00000001ff047807 */ /* 0x000fe40004800000 */
[----:B------:R-:W-:-:S05]  /*10d0*/  SEL R3, RZ, 0x2, !P1 ;  /* 0x00000002ff037807 */ /* 0x000fca0004800000 */
[----:B------:R-:W-:-:S05]  /*10e0*/  IMAD.IADD R3, R4, 0x1, R3 ;  /* 0x0000000104037824 */ /* 0x000fca00078e0203 */
[----:B------:R-:W-:Y:S02]  /*10f0*/  PRMT R8, R3, 0x7610, R8 ;  /* 0x0000761003087816 */ /* 0x000fe40000000008 */
.L_x_17:
[----:B------:R-:W-:Y:S05]  /*1100*/  @!P0 BRA `(.L_x_18) ;  /* 0x0000000000b88947 */ /* 0x000fea0003800000 */
[----:B------:R-:W1:Y:S01]  /*1110*/  LDC.64 R4, c[0x0][0xb18] ;  /* 0x0002c600ff047b82 */ /* 0x000e620000000a00 */
[----:B------:R-:W-:-:S07]  /*1120*/  ISETP.NE.AND P0, PT, R11, 0x1, PT ;  /* 0x000000010b00780c */ /* 0x000fce0003f05270 */
[----:B------:R-:W2:Y:S08]  /*1130*/  LDC R14, c[0x0][0xb0c] ;  /* 0x0002c300ff0e7b82 */ /* 0x000eb00000000800 */
[----:B------:R-:W3:Y:S08]  /*1140*/  LDC R16, c[0x0][0x370] ;  /* 0x0000dc00ff107b82 */ /* 0x000ef00000000800 */
[----:B------:R-:W4:Y:S01]  /*1150*/  LDC R13, c[0x0][0x374] ;  /* 0x0000dd00ff0d7b82 */ /* 0x000f220000000800 */
[----:B-1----:R-:W-:-:S07]  /*1160*/  ISETP.NE.AND P1, PT, R4, 0x1, PT ;  /* 0x000000010400780c */ /* 0x002fce0003f25270 */
[----:B------:R-:W3:Y:S01]  /*1170*/  LDC.64 R6, c[0x0][0xb10] ;  /* 0x0002c400ff067b82 */ /* 0x000ee20000000a00 */
[----:B--2---:R-:W-:-:S07]  /*1180*/  ISETP.NE.AND P2, PT, R14, 0x1, PT ;  /* 0x000000010e00780c */ /* 0x004fce0003f45270 */
[----:B------:R-:W1:Y:S08]  /*1190*/  LDC R12, c[0x0][0xb20] ;  /* 0x0002c800ff0c7b82 */ /* 0x000e700000000800 */
[----:B------:R-:W2:Y:S01]  /*11a0*/  LDC.64 R2, c[0x0][0xb28] ;  /* 0x0002ca00ff027b82 */ /* 0x000ea20000000a00 */
[----:B----4-:R-:W-:-:S04]  /*11b0*/  IMAD.HI.U32 R17, R13, R5, RZ ;  /* 0x000000050d117227 */ /* 0x010fc800078e00ff */
[----:B------:R-:W-:-:S04]  /*11c0*/  IMAD.HI.U32 R5, R15, R5, RZ ;  /* 0x000000050f057227 */ /* 0x000fc800078e00ff */
[----:B---3--:R-:W-:-:S05]  /*11d0*/  IMAD.HI.U32 R18, R16, R6, RZ ;  /* 0x0000000610127227 */ /* 0x008fca00078e00ff */
[-C--:B------:R-:W-:Y:S01]  /*11e0*/  @P2 SHF.R.U32.HI R16, RZ, R7.reuse, R18 ;  /* 0x00000007ff102219 */ /* 0x080fe20000011612 */
[----:B------:R-:W-:Y:S01]  /*11f0*/  IMAD.HI.U32 R18, R9, R6, RZ ;  /* 0x0000000609127227 */ /* 0x000fe200078e00ff */
[-C--:B-1----:R-:W-:Y:S02]  /*1200*/  @P1 SHF.R.U32.HI R13, RZ, R12.reuse, R17 ;  /* 0x0000000cff0d1219 */ /* 0x082fe40000011611 */
[----:B------:R-:W-:Y:S02]  /*1210*/  SHF.R.U32.HI R5, RZ, R12, R5 ;  /* 0x0000000cff057219 */ /* 0x000fe40000011605 */
[----:B------:R-:W-:Y:S02]  /*1220*/  SHF.R.U32.HI R18, RZ, R7, R18 ;  /* 0x00000007ff127219 */ /* 0x000fe40000011612 */
[----:B------:R-:W-:Y:S01]  /*1230*/  SEL R5, R15, R5, !P1 ;  /* 0x000000050f057207 */ /* 0x000fe20004800000 */
[----:B--2---:R-:W-:Y:S01]  /*1240*/  IMAD.HI.U32 R17, R13, R2, RZ ;  /* 0x000000020d117227 */ /* 0x004fe200078e00ff */
[----:B------:R-:W-:-:S03]  /*1250*/  SEL R18, R9, R18, !P2 ;  /* 0x0000001209127207 */ /* 0x000fc60005000000 */
[----:B------:R-:W-:Y:S01]  /*1260*/  IMAD.HI.U32 R6, R16, R2, RZ ;  /* 0x0000000210067227 */ /* 0x000fe200078e00ff */
[----:B------:R-:W-:-:S04]  /*1270*/  @P0 SHF.R.U32.HI R13, RZ, R3, R17 ;  /* 0x00000003ff0d0219 */ /* 0x000fc80000011611 */
[----:B------:R-:W-:Y:S01]  /*1280*/  @P0 SHF.R.U32.HI R16, RZ, R3, R6 ;  /* 0x00000003ff100219 */ /* 0x000fe20000011606 */
[----:B------:R-:W-:-:S04]  /*1290*/  IMAD R13, R13, R11, RZ ;  /* 0x0000000b0d0d7224 */ /* 0x000fc800078e02ff */
[----:B------:R-:W-:Y:S01]  /*12a0*/  IMAD R6, R16, R11, RZ ;  /* 0x0000000b10067224 */ /* 0x000fe200078e02ff */
[----:B------:R-:W-:-:S04]  /*12b0*/  ISETP.GE.AND P1, PT, R5, R13, PT ;  /* 0x0000000d0500720c */ /* 0x000fc80003f26270 */
[----:B------:R-:W-:Y:S01]  /*12c0*/  ISETP.GE.OR P1, PT, R18, R6, P1 ;  /* 0x000000061200720c */ /* 0x000fe20000f26670 */
[----:B------:R-:W-:-:S05]  /*12d0*/  IMAD.HI.U32 R6, R5, R2, RZ ;  /* 0x0000000205067227 */ /* 0x000fca00078e00ff */
[----:B------:R-:W-:-:S04]  /*12e0*/  SHF.R.U32.HI R6, RZ, R3, R6 ;  /* 0x00000003ff067219 */ /* 0x000fc80000011606 */
[----:B------:R-:W-:-:S03]  /*12f0*/  SEL R6, R5, R6, !P0 ;  /* 0x0000000605067207 */ /* 0x000fc60004000000 */
[----:B------:R-:W-:Y:S01]  /*1300*/  @!P1 IMAD.HI.U32 R7, R18, R2, RZ ;  /* 0x0000000212079227 */ /* 0x000fe200078e00ff */
[----:B------:R-:W-:-:S04]  /*1310*/  IADD3 R2, PT, PT, -R6, RZ, RZ ;  /* 0x000000ff06027210 */ /* 0x000fc80007ffe1ff */
[----:B------:R-:W-:Y:S01]  /*1320*/  @!P1 SHF.R.U32.HI R3, RZ, R3, R7 ;  /* 0x00000003ff039219 */ /* 0x000fe20000011607 */
[----:B------:R-:W-:Y:S01]  /*1330*/  IMAD R2, R11, R2, R5 ;  /* 0x000000020b027224 */ /* 0x000fe200078e0205 */
[----:B------:R-:W-:Y:S02]  /*1340*/  IADD3 R7, PT, PT, -R5, RZ, RZ ;  /* 0x000000ff05077210 */ /* 0x000fe40007ffe1ff */
[----:B------:R-:W-:-:S03]  /*1350*/  @!P1 SEL R3, R18, R3, !P0 ;  /* 0x0000000312039207 */ /* 0x000fc60004000000 */
[----:B------:R-:W-:Y:S02]  /*1360*/  IMAD R7, R4, R7, R15 ;  /* 0x0000000704077224 */ /* 0x000fe400078e020f */
[--C-:B------:R-:W-:Y:S02]  /*1370*/  @!P1 IMAD.IADD R6, R6, 0x1, -R3.reuse ;  /* 0x0000000106069824 */ /* 0x100fe400078e0a03 */
[----:B------:R-:W-:Y:S01]  /*1380*/  @!P1 IMAD R3, R2, R16, R3 ;  /* 0x0000001002039224 */ /* 0x000fe200078e0203 */
[----:B------:R-:W-:Y:S01]  /*1390*/  IADD3 R2, PT, PT, -R18, RZ, RZ ;  /* 0x000000ff12027210 */ /* 0x000fe20007ffe1ff */
[----:B------:R-:W-:Y:S02]  /*13a0*/  @!P1 IMAD R5, R6, R11, R18 ;  /* 0x0000000b06059224 */ /* 0x000fe400078e0212 */
[----:B------:R-:W-:Y:S02]  /*13b0*/  @!P1 IMAD.MOV.U32 R18, RZ, RZ, R3 ;  /* 0x000000ffff129224 */ /* 0x000fe400078e0003 */
[----:B------:R-:W-:-:S02]  /*13c0*/  IMAD R2, R14, R2, R9 ;  /* 0x000000020e027224 */ /* 0x000fc400078e0209 */
[----:B------:R-:W-:Y:S02]  /*13d0*/  IMAD R15, R5, R4, R7 ;  /* 0x00000004050f7224 */ /* 0x000fe400078e0207 */
[----:B------:R-:W-:Y:S02]  /*13e0*/  IMAD R14, R18, R14, R2 ;  /* 0x0000000e120e7224 */ /* 0x000fe400078e0202 */
.L_x_18:
[----:B------:R-:W-:Y:S05]  /*13f0*/  BRA.U UP3, `(.L_x_19) ;  /* 0x0000000103407547 */ /* 0x000fea000b800000 */
[----:B------:R-:W1:Y:S08]  /*1400*/  LDC.64 R4, c[0x0][0xb10] ;  /* 0x0002c400ff047b82 */ /* 0x000e700000000a00 */
[----:B------:R-:W2:Y:S08]  /*1410*/  LDC.64 R2, c[0x0][0xb18] ;  /* 0x0002c600ff027b82 */ /* 0x000eb00000000a00 */
[----:B------:R-:W3:Y:S08]  /*1420*/  LDC R6, c[0x0][0xb20] ;  /* 0x0002c800ff067b82 */ /* 0x000ef00000000800 */
[----:B------:R-:W4:Y:S01]  /*1430*/  LDC R7, c[0x0][0xb0c] ;  /* 0x0002c300ff077b82 */ /* 0x000f220000000800 */
[----:B-1----:R-:W-:-:S05]  /*1440*/  IMAD.HI.U32 R4, R14, R4, RZ ;  /* 0x000000040e047227 */ /* 0x002fca00078e00ff */
[----:B------:R-:W-:Y:S01]  /*1450*/  SHF.R.U32.HI R4, RZ, R5, R4 ;  /* 0x00000005ff047219 */ /* 0x000fe20000011604 */
[----:B--2---:R-:W-:Y:S01]  /*1460*/  IMAD.HI.U32 R3, R15, R3, RZ ;  /* 0x000000030f037227 */ /* 0x004fe200078e00ff */
[----:B------:R-:W-:-:S04]  /*1470*/  ISETP.NE.AND P0, PT, R2, 0x1, PT ;  /* 0x000000010200780c */ /* 0x000fc80003f05270 */
[----:B---3--:R-:W-:-:S04]  /*1480*/  SHF.R.U32.HI R3, RZ, R6, R3 ;  /* 0x00000006ff037219 */ /* 0x008fc80000011603 */
[----:B------:R-:W-:Y:S02]  /*1490*/  SEL R3, R15, R3, !P0 ;  /* 0x000000030f037207 */ /* 0x000fe40004000000 */
[----:B----4-:R-:W-:-:S04]  /*14a0*/  ISETP.NE.AND P1, PT, R7, 0x1, PT ;  /* 0x000000010700780c */ /* 0x010fc80003f25270 */
[----:B------:R-:W-:-:S05]  /*14b0*/  SEL R5, R14, R4, !P1 ;  /* 0x000000040e057207 */ /* 0x000fca0004800000 */
[----:B------:R-:W-:Y:S02]  /*14c0*/  IMAD.IADD R4, R3, 0x1, -R5 ;  /* 0x0000000103047824 */ /* 0x000fe400078e0a05 */
[----:B------:R-:W-:Y:S02]  /*14d0*/  IMAD.IADD R3, R5, 0x1, -R3 ;  /* 0x0000000105037824 */ /* 0x000fe400078e0a03 */
[----:B------:R-:W-:Y:S02]  /*14e0*/  IMAD R14, R4, R7, R14 ;  /* 0x00000007040e7224 */ /* 0x000fe400078e020e */
[----:B------:R-:W-:Y:S02]  /*14f0*/  IMAD R15, R3, R2, R15 ;  /* 0x00000002030f7224 */ /* 0x000fe400078e020f */
.L_x_19:
[----:B------:R-:W-:Y:S05]  /*1500*/  BRA.U !UP1, `(.L_x_20) ;  /* 0x00000001090c7547 */ /* 0x000fea000b800000 */
[----:B------:R-:W-:Y:S01]  /*1510*/  UCGABAR_WAIT ;  /* 0x0000000000007dc7 */ /* 0x000fe20008000000 */
[----:B------:R-:W-:Y:S01]  /*1520*/  CCTL.IVALL ;  /* 0x00000000ff00798f */ /* 0x000fe20002000000 */
[----:B------:R-:W-:Y:S05]  /*1530*/  BRA `(.L_x_21) ;  /* 0x0000000000047947 */ /* 0x000fea0003800000 */
.L_x_20:
[----:B------:R-:W-:Y:S06]  /*1540*/  BAR.SYNC.DEFER_BLOCKING 0x0 ;  /* 0x0000000000007b1d */ /* 0x000fec0000010000 */
.L_x_21:
[----:B------:R-:W-:Y:S05]  /*1550*/  BRA.U UP2, `(.L_x_22) ;  /* 0x0000001102907547 */ /* 0x000fea000b800000 */
[----:B------:R-:W1:Y:S01]  /*1560*/  LDCU UR4, c[0x0][0x38c] ;  /* 0x00007180ff0477ac */ /* 0x000e620008000800 */
[----:B------:R-:W2:Y:S01]  /*1570*/  LDC R8, c[0x0][0x370] ;  /* 0x0000dc00ff087b82 */ /* 0x000ea20000000800 */
[C---:B------:R-:W-:Y:S01]  /*1580*/  IMAD.SHL.U32 R19, R9.reuse, 0x80, RZ ;  /* 0x0000008009137824 */ /* 0x040fe200078e00ff */
[----:B------:R-:W-:Y:S01]  /*1590*/  PLOP3.LUT P1, PT, PT, PT, UP5, 0x80, 0x8 ;  /* 0x000000000008781c */ /* 0x000fe20003f2f058 */
[----:B------:R-:W-:Y:S01]  /*15a0*/  UISETP.NE.AND UP1, UPT, UR10, URZ, UPT ;  /* 0x000000ff0a00728c */ /* 0x000fe2000bf25270 */
[----:B------:R-:W-:Y:S01]  /*15b0*/  ISETP.NE.AND P4, PT, R10, RZ, P5 ;  /* 0x000000ff0a00720c */ /* 0x000fe20002f85270 */
[----:B------:R-:W-:Y:S01]  /*15c0*/  IMAD.SHL.U32 R18, R9, 0x40, RZ ;  /* 0x0000004009127824 */ /* 0x000fe200078e00ff */
[----:B------:R-:W-:Y:S01]  /*15d0*/  PLOP3.LUT P1, PT, P1, PT, PT, 0x8, 0x80 ;  /* 0x000000000080781c */ /* 0x000fe20000f2e170 */
[----:B------:R-:W-:Y:S01]  /*15e0*/  IMAD.MOV.U32 R17, RZ, RZ, 0x1 ;  /* 0x00000001ff117424 */ /* 0x000fe200078e00ff */
[----:B------:R-:W3:Y:S01]  /*15f0*/  LDC R0, c[0x0][0x374] ;  /* 0x0000dd00ff007b82 */ /* 0x000ee20000000800 */
[----:B------:R-:W-:Y:S01]  /*1600*/  IMAD.MOV.U32 R16, RZ, RZ, RZ ;  /* 0x000000ffff107224 */ /* 0x000fe200078e00ff */
[----:B------:R-:W-:Y:S01]  /*1610*/  CS2R R12, SRZ ;  /* 0x00000000000c7805 */ /* 0x000fe2000001ff00 */
[----:B------:R-:W-:Y:S01]  /*1620*/  IMAD.MOV.U32 R11, RZ, RZ, 0x1 ;  /* 0x00000001ff0b7424 */ /* 0x000fe200078e00ff */
[----:B------:R-:W-:Y:S01]  /*1630*/  LOP3.LUT R19, R19, 0x80, RZ, 0xc0, !PT ;  /* 0x0000008013137812 */ /* 0x000fe200078ec0ff */
[----:B------:R-:W4:Y:S01]  /*1640*/  LDCU.64 UR14, c[0x0][0x348] ;  /* 0x00006900ff0e77ac */ /* 0x000f220008000a00 */
[----:B-1----:R-:W-:-:S02]  /*1650*/  UIADD3 UR5, UPT, UPT, UR4, 0x1f, URZ ;  /* 0x0000001f04057890 */ /* 0x002fc4000fffe0ff */
[----:B------:R-:W-:Y:S02]  /*1660*/  USEL UR22, UR6, 0x2, UP1 ;  /* 0x0000000206167887 */ /* 0x000fe40008800000 */
[----:B------:R-:W-:Y:S01]  /*1670*/  USHF.R.S32.HI UR7, URZ, 0x1f, UR5 ;  /* 0x0000001fff077899 */ /* 0x000fe20008011405 */
[----:B------:R-:W-:-:S03]  /*1680*/  UMOV UR23, URZ ;  /* 0x000000ff00177c82 */ /* 0x000fc60008000000 */
[----:B------:R-:W-:Y:S02]  /*1690*/  ULEA.HI UR7, UR7, UR5, URZ, 0x5 ;  /* 0x0000000507077291 */ /* 0x000fe4000f8f28ff */
[----:B------:R-:W-:Y:S02]  /*16a0*/  UIADD3 UR5, UPT, UPT, UR4, -0x1, URZ ;  /* 0xffffffff04057890 */ /* 0x000fe4000fffe0ff */
[----:B------:R-:W-:Y:S02]  /*16b0*/  USHF.R.S32.HI UR7, URZ, 0x5, UR7 ;  /* 0x00000005ff077899 */ /* 0x000fe40008011407 */
[----:B------:R-:W-:Y:S02]  /*16c0*/  UISETP.GE.U32.AND UP2, UPT, UR5, -0x3f, UPT ;  /* 0xffffffc10500788c */ /* 0x000fe4000bf46070 */
[----:B------:R-:W-:Y:S02]  /*16d0*/  UISETP.LT.U32.AND UP0, UPT, UR7, 0x3, UPT ;  /* 0x000000030700788c */ /* 0x000fe4000bf01070 */
[----:B------:R-:W-:-:S02]  /*16e0*/  UIADD3 UR4, UPT, UPT, UR4, 0x3e, URZ ;  /* 0x0000003e04047890 */ /* 0x000fc4000fffe0ff */
[----:B------:R-:W-:-:S04]  /*16f0*/  USEL UR5, UR7, 0x3, UP0 ;  /* 0x0000000307057887 */ /* 0x000fc80008000000 */
[----:B------:R-:W-:Y:S02]  /*1700*/  UIADD3 UR21, UPT, UPT, UR5, -0x1, URZ ;  /* 0xffffffff05157890 */ /* 0x000fe4000fffe0ff */
[----:B------:R-:W-:Y:S02]  /*1710*/  @UP2 UIADD3 UR21, UPT, UPT, UR5, URZ, URZ ;  /* 0x000000ff05152290 */ /* 0x000fe4000fffe0ff */
[----:B------:R-:W-:Y:S02]  /*1720*/  UIADD3 UR24, UPT, UPT, UR7, -UR5, URZ ;  /* 0x8000000507187290 */ /* 0x000fe4000fffe0ff */
[----:B------:R-:W-:Y:S02]  /*1730*/  UIADD3 UR13, UPT, UPT, UR21, 0x1, URZ ;  /* 0x00000001150d7890 */ /* 0x000fe4000fffe0ff */
[----:B--2-4-:R-:W-:-:S12]  /*1740*/  UIADD3 UR21, UPT, UPT, -UR21, URZ, URZ ;  /* 0x000000ff15157290 */ /* 0x014fd8000fffe1ff */
.L_x_42:
[----:B------:R-:W-:Y:S01]  /*1750*/  UISETP.NE.AND UP0, UPT, UR37, URZ, UPT ;  /* 0x000000ff2500728c */ /* 0x000fe2000bf05270 */
[----:B------:R-:W1:Y:S08]  /*1760*/  S2UR UR37, SR_CgaCtaId ;  /* 0x00000000002579c3 */ /* 0x000e700000008800 */
[----:B------:R-:W-:Y:S05]  /*1770*/  BRA.U UP0, `(.L_x_23) ;  /* 0x0000000100347547 */ /* 0x000fea000b800000 */
[----:B------:R-:W2:Y:S01]  /*1780*/  S2R R2, SR_CgaCtaId ;  /* 0x0000000000027919 */ /* 0x000ea20000008800 */
[----:B------:R-:W-:-:S04]  /*1790*/  MOV R3, 0x400 ;  /* 0x0000040000037802 */ /* 0x000fc80000000f00 */
[----:B--2---:R-:W-:Y:S02]  /*17a0*/  LEA R2, R2, R3, 0x18 ;  /* 0x0000000302027211 */ /* 0x004fe400078ec0ff */
[----:B------:R-:W-:-:S03]  /*17b0*/  SHF.L.U32 R3, R11, 0x1f, RZ ;  /* 0x0000001f0b037819 */ /* 0x000fc600000006ff */
[----:B------:R-:W-:-:S04]  /*17c0*/  IMAD R2, R12, 0x8, R2 ;  /* 0x000000080c027824 */ /* 0x000fc800078e0202 */
[----:B------:R-:W2:Y:S02]  /*17d0*/  SYNCS.PHASECHK.TRANS64.TRYWAIT P0, [R2+URZ+0xf0], R3 ;  /* 0x0000f003020075a7 */ /* 0x000ea400080011ff */
[----:B--2---:R-:W-:Y:S05]  /*17e0*/  @!P0 BRA `(.L_x_24) ;  /* 0x0000007c00fc8947 */ /* 0x004fea0003800000 */
.L_x_142:
[----:B------:R-:W-:Y:S01]  /*17f0*/  VIADD R12, R12, 0x1 ;  /* 0x000000010c0c7836 */ /* 0x000fe20000000000 */
[----:B------:R2:W-:Y:S04]  /*1800*/  SYNCS.ARRIVE.TRANS64.A1T0 RZ, [R2+URZ+0xe0], RZ ;  /* 0x0000e0ff02ff79a7 */ /* 0x0005e800081000ff */
[----:B------:R-:W-:-:S04]  /*1810*/  ISETP.NE.AND P0, PT, R12, 0x2, PT ;  /* 0x000000020c00780c */ /* 0x000fc80003f05270 */
[----:B------:R-:W-:Y:S02]  /*1820*/  SEL R12, R12, RZ, P0 ;  /* 0x000000ff0c0c7207 */ /* 0x000fe40000000000 */
[----:B--2---:R-:W-:-:S04]  /*1830*/  SEL R2, RZ, 0x1, P0 ;  /* 0x00000001ff027807 */ /* 0x004fc80000000000 */
[----:B------:R-:W-:-:S07]  /*1840*/  LOP3.LUT R11, R11, R2, RZ, 0x3c, !PT ;  /* 0x000000020b0b7212 */ /* 0x000fce00078e3cff */
.L_x_23:
[----:B------:R-:W-:Y:S01]  /*1850*/  UMOV UR6, 0x400 ;  /* 0x0000040000067882 */ /* 0x000fe20000000000 */
[----:B------:R-:W-:Y:S01]  /*1860*/  SHF.L.U32 R2, R17, 0x1f, RZ ;  /* 0x0000001f11027819 */ /* 0x000fe200000006ff */
[----:B-1----:R-:W-:Y:S01]  /*1870*/  ULEA UR6, UR37, UR6, 0x18 ;  /* 0x0000000625067291 */ /* 0x002fe2000f8ec0ff */
[----:B------:R-:W-:Y:S01]  /*1880*/  R2UR UR35, R18 ;  /* 0x00000000122372ca */ /* 0x000fe200000e0000 */
[----:B------:R-:W-:Y:S01]  /*1890*/  UISETP.GE.U32.AND UP0, UPT, UR4, 0x3f, UPT ;  /* 0x0000003f0400788c */ /* 0x000fe2000bf06070 */
[----:B------:R-:W-:Y:S01]  /*18a0*/  R2UR UR11, R19 ;  /* 0x00000000130b72ca */ /* 0x000fe200000e0000 */
[----:B------:R-:W-:Y:S01]  /*18b0*/  ULEA UR8, UR23, UR6, 0x3 ;  /* 0x0000000617087291 */ /* 0x000fe2000f8e18ff */
[----:B------:R-:W-:-:S08]  /*18c0*/  UMOV UR25, URZ ;  /* 0x000000ff00197c82 */ /* 0x000fd00008000000 */
[----:B------:R1:W2:Y:S01]  /*18d0*/  SYNCS.PHASECHK.TRANS64.TRYWAIT P0, [UR8+0x18], R2 ;  /* 0x00001802ff0075a7 */ /* 0x0002a20008001108 */
[----:B------:R-:W-:-:S13]  /*18e0*/  R2UR UR8, R15 ;  /* 0x000000000f0872ca */ /* 0x000fda00000e0000 */
[----:B------:R-:W-:Y:S01]  /*18f0*/  ULEA UR11, UR8, UR11, 0x8 ;  /* 0x0000000b080b7291 */ /* 0x000fe2000f8e40ff */
[----:B-1----:R-:W-:-:S05]  /*1900*/  LEA.HI R2, R14, R14, RZ, 0x1 ;  /* 0x0000000e0e027211 */ /* 0x002fca00078f08ff */
[----:B------:R-:W-:-:S05]  /*1910*/  IMAD.SHL.U32 R2, R2, 0x40, RZ ;  /* 0x0000004002027824 */ /* 0x000fca00078e00ff */
[----:B------:R-:W-:-:S04]  /*1920*/  LOP3.LUT R2, R2, 0xffffff80, RZ, 0xc0, !PT ;  /* 0xffffff8002027812 */ /* 0x000fc800078ec0ff */
[----:B------:R-:W-:-:S13]  /*1930*/  R2UR UR9, R2 ;  /* 0x00000000020972ca */ /* 0x000fda00000e0000 */
[----:B------:R-:W-:Y:S01]  /*1940*/  ULOP3.LUT UR35, UR9, 0x40, UR35, 0xf8, !UPT ;  /* 0x0000004009237892 */ /* 0x000fe2000f8ef823 */
[----:B------:R-:W-:Y:S11]  /*1950*/  BRA.U !UP0, `(.L_x_25) ;  /* 0x0000000108c07547 */ /* 0x000ff6000b800000 */
[----:B------:R-:W-:Y:S01]  /*1960*/  UMOV UR16, UR21 ;  /* 0x0000001500107c82 */ /* 0x000fe20008000000 */
[----:B------:R-:W-:Y:S01]  /*1970*/  UMOV UR17, UR23 ;  /* 0x0000001700117c82 */ /* 0x000fe20008000000 */
[----:B------:R-:W-:-:S05]  /*1980*/  UMOV UR34, URZ ;  /* 0x000000ff00227c82 */ /* 0x000fca0008000000 */
.L_x_31:
[----:B------:R-:W-:Y:S01]  /*1990*/  ULEA UR33, UR17, UR6, 0x3 ;  /* 0x0000000611217291 */ /* 0x000fe2000f8e18ff */
[----:B------:R-:W-:Y:S01]  /*19a0*/  @P5 MOV R3, 0x3000 ;  /* 0x0000300000035802 */ /* 0x000fe20000000f00 */
[----:B-12-4-:R-:W-:Y:S10]  /*19b0*/  @P0 BRA `(.L_x_26) ;  /* 0x00000000000c0947 */ /* 0x016ff40003800000 */
[----:B------:R-:W-:-:S04]  /*19c0*/  SHF.L.U32 R4, R17, 0x1f, RZ ;  /* 0x0000001f11047819 */ /* 0x000fc800000006ff */
[----:B------:R-:W1:Y:S02]  /*19d0*/  SYNCS.PHASECHK.TRANS64.TRYWAIT P0, [UR33+0x18], R4 ;  /* 0x00001804ff0075a7 */ /* 0x000e640008001121 */
[----:B-1----:R-:W-:Y:S05]  /*19e0*/  @!P0 BRA `(.L_x_27) ;  /* 0x0000007c00908947 */ /* 0x002fea0003800000 */
.L_x_26:
[----:B------:R2:W-:Y:S01]  /*19f0*/  @P5 SYNCS.ARRIVE.TRANS64 RZ, [UR33], R3 ;  /* 0x00000003ffff59a7 */ /* 0x0005e20008000021 */
[----:B------:R-:W-:Y:S02]  /*1a00*/  ULOP3.LUT UR8, UR22, 0x2, URZ, 0xfc, !UPT ;  /* 0x0000000216087892 */ /* 0x000fe4000f8efcff */
[----:B------:R-:W-:Y:S02]  /*1a10*/  UIADD3 UR16, UPT, UPT, UR16, 0x1, URZ ;  /* 0x0000000110107890 */ /* 0x000fe4000fffe0ff */
[----:B------:R-:W-:Y:S02]  /*1a20*/  UISETP.NE.AND UP0, UPT, UR8, 0x2, UPT ;  /* 0x000000020800788c */ /* 0x000fe4000bf05270 */
[----:B------:R-:W-:-:S07]  /*1a30*/  UISETP.NE.AND UP2, UPT, UR16, 0x1, UPT ;  /* 0x000000011000788c */ /* 0x000fce000bf45270 */
[----:B------:R-:W-:Y:S05]  /*1a40*/  BRA.U UP0, `(.L_x_28) ;  /* 0x0000000100047547 */ /* 0x000fea000b800000 */
[----:B------:R-:W-:Y:S05]  /*1a50*/  BPT.TRAP 0x1 ;  /* 0x000000040000795c */ /* 0x000fea0000300000 */
.L_x_28:
[----:B------:R-:W-:Y:S04]  /*1a60*/  BSSY.RECONVERGENT B0, `(.L_x_29) ;  /* 0x0000003000007945 */ /* 0x000fe80003800200 */
[----:B------:R-:W-:Y:S05]  /*1a70*/  @!P4 BRA `(.L_x_30) ;  /* 0x000000000004c947 */ /* 0x000fea0003800000 */
[----:B------:R-:W-:Y:S05]  /*1a80*/  BPT.TRAP 0x1 ;  /* 0x000000040000795c */ /* 0x000fea0000300000 */
.L_x_30:
[----:B------:R-:W-:Y:S05]  /*1a90*/  BSYNC.RECONVERGENT B0 ;  /* 0x0000000000007941 */ /* 0x000fea0003800200 */
.L_x_29:
[----:B------:R-:W-:Y:S02]  /*1aa0*/  UIADD3 UR23, UPT, UPT, UR17, 0x1, URZ ;  /* 0x0000000111177890 */ /* 0x000fe4000fffe0ff */
[----:B------:R-:W-:Y:S02]  /*1ab0*/  ULEA UR32, UR17, UR6, 0xb ;  /* 0x0000000611207291 */ /* 0x000fe4000f8e58ff */
[----:B------:R-:W-:Y:S02]  /*1ac0*/  UISETP.NE.AND UP0, UPT, UR23, 0x3, UPT ;  /* 0x000000031700788c */ /* 0x000fe4000bf05270 */
[----:B------:R-:W-:Y:S02]  /*1ad0*/  UIADD3 UR28, UP1, UPT, UR14, 0x80, URZ ;  /* 0x000000800e1c7890 */ /* 0x000fe4000ff3e0ff */
[----:B------:R-:W-:Y:S02]  /*1ae0*/  USEL UR9, URZ, 0x1, UP0 ;  /* 0x00000001ff097887 */ /* 0x000fe40008000000 */
[----:B------:R-:W-:-:S02]  /*1af0*/  USEL UR23, UR23, URZ, UP0 ;  /* 0x000000ff17177287 */ /* 0x000fc40008000000 */
[----:B------:R-:W-:Y:S02]  /*1b00*/  UIADD3 UR26, UP0, UPT, UR14, 0x180, URZ ;  /* 0x000001800e1a7890 */ /* 0x000fe4000ff1e0ff */
[----:B------:R-:W-:Y:S01]  /*1b10*/  ULEA UR8, UR23, UR6, 0x3 ;  /* 0x0000000617087291 */ /* 0x000fe2000f8e18ff */
[----:B------:R-:W-:Y:S01]  /*1b20*/  LOP3.LUT R17, R17, UR9, RZ, 0x3c, !PT ;  /* 0x0000000911117c12 */ /* 0x000fe2000f8e3cff */
[----:B------:R-:W-:Y:S02]  /*1b30*/  ULOP3.LUT UR33, UR33, 0xfefffff8, URZ, 0xc0, !UPT ;  /* 0xfefffff821217892 */ /* 0x000fe4000f8ec0ff */
[----:B------:R-:W-:Y:S01]  /*1b40*/  UIADD3.X UR29, UPT, UPT, URZ, UR15, URZ, UP1, !UPT ;  /* 0x0000000fff1d7290 */ /* 0x000fe20008ffe4ff */
[----:B-1----:R-:W-:Y:S01]  /*1b50*/  SHF.L.U32 R2, R17, 0x1f, RZ ;  /* 0x0000001f11027819 */ /* 0x002fe200000006ff */
[----:B------:R-:W-:Y:S02]  /*1b60*/  UIADD3 UR32, UPT, UPT, UR32, 0x6300, URZ ;  /* 0x0000630020207890 */ /* 0x000fe4000fffe0ff */
[----:B------:R-:W-:Y:S01]  /*1b70*/  UIADD3.X UR27, UPT, UPT, URZ, UR15, URZ, UP0, !UPT ;  /* 0x0000000fff1b7290 */ /* 0x000fe200087fe4ff */
[----:B------:R1:W4:Y:S01]  /*1b80*/  SYNCS.PHASECHK.TRANS64.TRYWAIT P0, [UR8+0x18], R2 ;  /* 0x00001802ff0075a7 */ /* 0x0003220008001108 */
[----:B------:R-:W-:Y:S01]  /*1b90*/  ULEA UR8, UR17, UR6, 0xc ;  /* 0x0000000611087291 */ /* 0x000fe2000f8e60ff */
[----:B------:R-:W-:Y:S01]  /*1ba0*/  UMOV UR18, 0x0 ;  /* 0x0000000000127882 */ /* 0x000fe20000000000 */
[----:B------:R-:W-:-:S02]  /*1bb0*/  UMOV UR19, 0x10000000 ;  /* 0x1000000000137882 */ /* 0x000fc40000000000 */
[----:B------:R-:W-:Y:S01]  /*1bc0*/  UIADD3 UR8, UPT, UPT, UR8, 0x7b00, URZ ;  /* 0x00007b0008087890 */ /* 0x000fe2000fffe0ff */
[----:B------:R2:W-:Y:S01]  /*1bd0*/  UTMALDG.3D.2CTA [UR32], [UR28], desc[UR18] ;  /* 0x000012201c0075b4 */ /* 0x0005e20008211000 */
[----:B------:R-:W-:Y:S01]  /*1be0*/  UMOV UR10, UR34 ;  /* 0x00000022000a7c82 */ /* 0x000fe20008000000 */
[----:B------:R-:W-:Y:S01]  /*1bf0*/  UMOV UR12, UR36 ;  /* 0x00000024000c7c82 */ /* 0x000fe20008000000 */
[----:B------:R-:W-:Y:S01]  /*1c00*/  UMOV UR9, UR33 ;  /* 0x0000002100097c82 */ /* 0x000fe20008000000 */
[----:B------:R-:W-:Y:S01]  /*1c10*/  UMOV UR25, UR13 ;  /* 0x0000000d00197c82 */ /* 0x000fe20008000000 */
[----:B------:R-:W-:-:S03]  /*1c20*/  UMOV UR17, UR23 ;  /* 0x0000001700117c82 */ /* 0x000fc60008000000 */
[----:B------:R1:W-:Y:S01]  /*1c30*/  UTMALDG.3D.2CTA [UR8], [UR26], desc[UR18] ;  /* 0x000012081a0075b4 */ /* 0x0003e20008211000 */
[----:B--2---:R-:W-:Y:S01]  /*1c40*/  UIADD3 UR34, UPT, UPT, UR34, 0x20, URZ ;  /* 0x0000002022227890 */ /* 0x004fe2000fffe0ff */
[----:B------:R-:W-:Y:S11]  /*1c50*/  BRA.U UP2, `(.L_x_31) ;  /* 0xfffffffd024c7547 */ /* 0x000ff6000b83ffff */
.L_x_25:
[----:B-1----:R-:W-:Y:S01]  /*1c60*/  ULEA UR8, UR23, UR6, 0x3 ;  /* 0x0000000617087291 */ /* 0x002fe2000f8e18ff */
[----:B------:R-:W-:Y:S01]  /*1c70*/  SHF.L.U32 R2, R17, 0x1f, RZ ;  /* 0x0000001f11027819 */ /* 0x000fe200000006ff */
[----:B------:R-:W-:Y:S01]  /*1c80*/  @!P1 SYNCS.ARRIVE.TRANS64.A1T0 RZ, [UR6+0x78], RZ ;  /* 0x000078ffffff99a7 */ /* 0x000fe20008100006 */
[----:B------:R-:W-:-:S06]  /*1c90*/  UISETP.GT.AND UP0, UPT, UR7, UR5, UPT ;  /* 0x000000050700728c */ /* 0x000fcc000bf04270 */
[----:B--2-4-:R1:W2:Y:S03]  /*1ca0*/  SYNCS.PHASECHK.TRANS64.TRYWAIT P0, [UR8+0x18], R2 ;  /* 0x00001802ff0075a7 */ /* 0x0142a60008001108 */
[----:B------:R-:W-:Y:S05]  /*1cb0*/  BRA.U !UP0, `(.L_x_32) ;  /* 0x0000000108c07547 */ /* 0x000fea000b800000 */
[----:B------:R-:W-:Y:S01]  /*1cc0*/  UIADD3 UR26, UPT, UPT, UR24, UR25, URZ ;  /* 0x00000019181a7290 */ /* 0x000fe2000fffe0ff */
[----:B------:R-:W-:-:S11]  /*1cd0*/  UMOV UR27, UR23 ;  /* 0x00000017001b7c82 */ /* 0x000fd60008000000 */
.L_x_38:
[----:B------:R-:W-:Y:S01]  /*1ce0*/  ULEA UR17, UR27, UR6, 0x3 ;  /* 0x000000061b117291 */ /* 0x000fe2000f8e18ff */
[----:B--2---:R-:W-:Y:S01]  /*1cf0*/  @P5 MOV R3, 0x3000 ;  /* 0x0000300000035802 */ /* 0x004fe20000000f00 */
[----:B-12---:R-:W-:Y:S10]  /*1d00*/  @P0 BRA `(.L_x_33) ;  /* 0x00000000000c0947 */ /* 0x006ff40003800000 */
[----:B------:R-:W-:-:S04]  /*1d10*/  SHF.L.U32 R4, R17, 0x1f, RZ ;  /* 0x0000001f11047819 */ /* 0x000fc800000006ff */
[----:B------:R-:W2:Y:S02]  /*1d20*/  SYNCS.PHASECHK.TRANS64.TRYWAIT P0, [UR17+0x18], R4 ;  /* 0x00001804ff0075a7 */ /* 0x000ea40008001111 */
[----:B--2---:R-:W-:Y:S05]  /*1d30*/  @!P0 BRA `(.L_x_34) ;  /* 0x0000007800d48947 */ /* 0x004fea0003800000 */
.L_x_33:
[----:B------:R2:W-:Y:S01]  /*1d40*/  @P5 SYNCS.ARRIVE.TRANS64 RZ, [UR17], R3 ;  /* 0x00000003ffff59a7 */ /* 0x0005e20008000011 */
[----:B------:R-:W-:-:S04]  /*1d50*/  ULOP3.LUT UR8, UR22, 0x2, URZ, 0xfc, !UPT ;  /* 0x0000000216087892 */ /* 0x000fc8000f8efcff */
[----:B------:R-:W-:-:S09]  /*1d60*/  UISETP.NE.AND UP0, UPT, UR8, 0x2, UPT ;  /* 0x000000020800788c */ /* 0x000fd2000bf05270 */
[----:B------:R-:W-:Y:S05]  /*1d70*/  BRA.U UP0, `(.L_x_35) ;  /* 0x0000000100047547 */ /* 0x000fea000b800000 */
[----:B------:R-:W-:Y:S05]  /*1d80*/  BPT.TRAP 0x1 ;  /* 0x000000040000795c */ /* 0x000fea0000300000 */
.L_x_35:
[----:B------:R-:W-:Y:S04]  /*1d90*/  BSSY.RECONVERGENT B0, `(.L_x_36) ;  /* 0x0000003000007945 */ /* 0x000fe80003800200 */
[----:B------:R-:W-:Y:S05]  /*1da0*/  @!P4 BRA `(.L_x_37) ;  /* 0x000000000004c947 */ /* 0x000fea0003800000 */
[----:B------:R-:W-:Y:S05]  /*1db0*/  BPT.TRAP 0x1 ;  /* 0x000000040000795c */ /* 0x000fea0000300000 */
.L_x_37:
[----:B------:R-:W-:Y:S05]  /*1dc0*/  BSYNC.RECONVERGENT B0 ;  /* 0x0000000000007941 */ /* 0x000fea0003800200 */
.L_x_36:
        /* <DEDUP_REMOVED lines=9> */
[----:B------:R-:W-:Y:S02]  /*1e60*/  USHF.L.U32 UR18, UR25, 0x5, URZ ;  /* 0x0000000519127899 */ /* 0x000fe400080006ff */
[----:B------:R-:W-:Y:S01]  /*1e70*/  ULOP3.LUT UR17, UR17, 0xfefffff8, URZ, 0xc0, !UPT ;  /* 0xfefffff811117892 */ /* 0x000fe2000f8ec0ff */
[----:B-1----:R-:W-:Y:S01]  /*1e80*/  SHF.L.U32 R2, R17, 0x1f, RZ ;  /* 0x0000001f11027819 */ /* 0x002fe200000006ff */
[----:B------:R-:W-:Y:S02]  /*1e90*/  UIADD3 UR16, UPT, UPT, UR16, 0x6300, URZ ;  /* 0x0000630010107890 */ /* 0x000fe4000fffe0ff */
[----:B------:R-:W-:Y:S01]  /*1ea0*/  UIADD3.X UR33, UPT, UPT, URZ, UR15, URZ, UP1, !UPT ;  /* 0x0000000fff217290 */ /* 0x000fe20008ffe4ff */
[----:B------:R4:W1:Y:S01]  /*1eb0*/  SYNCS.PHASECHK.TRANS64.TRYWAIT P0, [UR8+0x18], R2 ;  /* 0x00001802ff0075a7 */ /* 0x0008620008001108 */
[----:B------:R-:W-:-:S02]  /*1ec0*/  ULEA UR8, UR27, UR6, 0xc ;  /* 0x000000061b087291 */ /* 0x000fc4000f8e60ff */
[----:B------:R-:W-:Y:S02]  /*1ed0*/  UIADD3.X UR31, UPT, UPT, URZ, UR15, URZ, UP0, !UPT ;  /* 0x0000000fff1f7290 */ /* 0x000fe400087fe4ff */
[----:B------:R-:W-:Y:S01]  /*1ee0*/  UIADD3 UR8, UPT, UPT, UR8, 0x7b00, URZ ;  /* 0x00007b0008087890 */ /* 0x000fe2000fffe0ff */
[----:B------:R-:W-:Y:S01]  /*1ef0*/  UMOV UR28, 0x0 ;  /* 0x00000000001c7882 */ /* 0x000fe20000000000 */
[----:B------:R-:W-:Y:S01]  /*1f00*/  UMOV UR29, 0x10000000 ;  /* 0x10000000001d7882 */ /* 0x000fe20000000000 */
[----:B------:R-:W-:Y:S01]  /*1f10*/  UMOV UR19, UR35 ;  /* 0x0000002300137c82 */ /* 0x000fe20008000000 */
[----:B------:R-:W-:Y:S01]  /*1f20*/  UMOV UR20, UR36 ;  /* 0x0000002400147c82 */ /* 0x000fe20008000000 */
[----:B------:R-:W-:Y:S01]  /*1f30*/  UMOV UR12, UR36 ;  /* 0x00000024000c7c82 */ /* 0x000fe20008000000 */
[----:B------:R-:W-:Y:S01]  /*1f40*/  UMOV UR9, UR17 ;  /* 0x0000001100097c82 */ /* 0x000fe20008000000 */
[----:B------:R-:W-:Y:S01]  /*1f50*/  UMOV UR10, UR18 ;  /* 0x00000012000a7c82 */ /* 0x000fe20008000000 */
[----:B------:R4:W-:Y:S01]  /*1f60*/  UTMALDG.3D.2CTA [UR16], [UR32], desc[UR28] ;  /* 0x00001c10200075b4 */ /* 0x0009e20008211000 */
[----:B------:R-:W-:Y:S01]  /*1f70*/  UIADD3 UR25, UPT, UPT, UR25, 0x1, URZ ;  /* 0x0000000119197890 */ /* 0x000fe2000fffe0ff */
[----:B------:R-:W-:-:S03]  /*1f80*/  UMOV UR27, UR23 ;  /* 0x00000017001b7c82 */ /* 0x000fc60008000000 */
[----:B------:R-:W-:Y:S01]  /*1f90*/  UISETP.NE.AND UP0, UPT, UR25, UR26, UPT ;  /* 0x0000001a1900728c */ /* 0x000fe2000bf05270 */
[----:B------:R4:W-:Y:S08]  /*1fa0*/  UTMALDG.3D.2CTA [UR8], [UR30], desc[UR28] ;  /* 0x00001c081e0075b4 */ /* 0x0009f00008211000 */
[----:B----4-:R-:W-:Y:S05]  /*1fb0*/  BRA.U UP0, `(.L_x_38) ;  /* 0xfffffffd00487547 */ /* 0x010fea000b83ffff */
.L_x_32:
[C---:B-1----:R-:W-:Y:S01]  /*1fc0*/  LEA R2, R16.reuse, UR6, 0x3 ;  /* 0x0000000610027c11 */ /* 0x042fe2000f8e18ff */
[----:B------:R-:W-:Y:S01]  /*1fd0*/  NOP ;  /* 0x0000000000007918 */ /* 0x000fe20000000000 */
[----:B--2---:R-:W-:Y:S02]  /*1fe0*/  SHF.L.U32 R3, R13, 0x1f, RZ ;  /* 0x0000001f0d037819 */ /* 0x004fe400000006ff */
[----:B------:R-:W-:Y:S02]  /*1ff0*/  LEA R4, R16, UR6, 0x4 ;  /* 0x0000000610047c11 */ /* 0x000fe4000f8e20ff */
[----:B------:R-:W1:Y:S02]  /*2000*/  SYNCS.PHASECHK.TRANS64.TRYWAIT P0, [R2+URZ+0x80], R3 ;  /* 0x00008003020075a7 */ /* 0x000e6400080011ff */
[----:B-1----:R-:W-:Y:S05]  /*2010*/  @!P0 BRA `(.L_x_39) ;  /* 0x0000007800348947 */ /* 0x002fea0003800000 */
.L_x_145:
[----:B------:R-:W2:Y:S01]  /*2020*/  LDS.128 R4, [R4+0x110] ;  /* 0x0001100004047984 */ /* 0x000ea20000000c00 */
[----:B------:R-:W-:Y:S01]  /*2030*/  ISETP.GE.AND P0, PT, R40, 0x1, PT ;  /* 0x000000012800780c */ /* 0x000fe20003f06270 */
[----:B-1----:R-:W-:Y:S01]  /*2040*/  VIADD R2, R2, 0x90 ;  /* 0x0000009002027836 */ /* 0x002fe20000000000 */
[----:B------:R-:W-:Y:S01]  /*2050*/  @!PT LDS RZ, [RZ] ;  /* 0x00000000fffff984 */ /* 0x000fe20000000800 */
[----:B------:R-:W-:Y:S01]  /*2060*/  @!PT LDS RZ, [RZ] ;  /* 0x00000000fffff984 */ /* 0x000fe20000000800 */
[----:B------:R-:W-:Y:S01]  /*2070*/  @!PT LDS RZ, [RZ] ;  /* 0x00000000fffff984 */ /* 0x000fe20000000800 */
[----:B------:R-:W-:Y:S01]  /*2080*/  @!PT LDS RZ, [RZ] ;  /* 0x00000000fffff984 */ /* 0x000fe20000000800 */
[----:B------:R1:W-:Y:S06]  /*2090*/  MEMBAR.ALL.CTA ;  /* 0x0000000000007992 */ /* 0x0003ec0000008000 */
[----:B-1----:R-:W1:Y:S01]  /*20a0*/  FENCE.VIEW.ASYNC.S ;  /* 0x00000000000073c6 */ /* 0x002e620000000000 */
[----:B------:R-:W-:-:S04]  /*20b0*/  PRMT R2, RZ, 0x654, R2 ;  /* 0x00000654ff027816 */ /* 0x000fc80000000002 */
[----:B-1----:R1:W-:Y:S01]  /*20c0*/  SYNCS.ARRIVE.TRANS64.RED.A1T0 RZ, [R2+URZ], RZ ;  /* 0x000000ff02ff79a7 */ /* 0x0023e200081004ff */
[----:B--2---:R-:W-:-:S13]  /*20d0*/  LOP3.LUT P2, RZ, R6, 0x1, RZ, 0xc0, !PT ;  /* 0x0000000106ff7812 */ /* 0x004fda000784c0ff */
[----:B------:R-:W-:Y:S01]  /*20e0*/  @P2 SHF.R.U32.HI R3, RZ, 0x10, R5 ;  /* 0x00000010ff032819 */ /* 0x000fe20000011605 */
[----:B------:R-:W-:Y:S01]  /*20f0*/  VOTEU.ANY UP0, P2 ;  /* 0x0000000000ff7886 */ /* 0x000fe20001000100 */
[----:B------:R-:W-:Y:S02]  /*2100*/  @P2 MOV R10, R4 ;  /* 0x00000004000a2202 */ /* 0x000fe40000000f00 */
[----:B------:R-:W-:Y:S02]  /*2110*/  @P2 R2UR.BROADCAST UR8, R3 ;  /* 0x00000000030822ca */ /* 0x000fe400008e0000 */
[----:B------:R-:W-:-:S11]  /*2120*/  @P2 LOP3.LUT R9, R5, 0xffff, RZ, 0xc0, !PT ;  /* 0x0000ffff05092812 */ /* 0x000fd600078ec0ff */
[----:B------:R-:W-:Y:S01]  /*2130*/  @UP0 UMOV UR36, UR8 ;  /* 0x0000000800240c82 */ /* 0x000fe20008000000 */
[----:B-1----:R-:W-:Y:S05]  /*2140*/  @!P0 BRA `(.L_x_40) ;  /* 0x0000000000b88947 */ /* 0x002fea0003800000 */
[----:B------:R-:W3:Y:S01]  /*2150*/  LDC.64 R4, c[0x0][0xb18] ;  /* 0x0002c600ff047b82 */ /* 0x000ee20000000a00 */
[----:B------:R-:W-:-:S07]  /*2160*/  ISETP.NE.AND P3, PT, R40, 0x1, PT ;  /* 0x000000012800780c */ /* 0x000fce0003f65270 */
[----:B------:R-:W1:Y:S08]  /*2170*/  LDC.64 R6, c[0x0][0xb10] ;  /* 0x0002c400ff067b82 */ /* 0x000e700000000a00 */
[----:B------:R-:W2:Y:S08]  /*2180*/  LDC R14, c[0x0][0xb20] ;  /* 0x0002c800ff0e7b82 */ /* 0x000eb00000000800 */
[----:B------:R-:W4:Y:S01]  /*2190*/  LDC R15, c[0x0][0xb0c] ;  /* 0x0002c300ff0f7b82 */ /* 0x000f220000000800 */
[----:B---3--:R-:W-:Y:S01]  /*21a0*/  IMAD.HI.U32 R21, R0, R5, RZ ;  /* 0x0000000500157227 */ /* 0x008fe200078e00ff */
[----:B------:R-:W-:-:S03]  /*21b0*/  ISETP.NE.AND P0, PT, R4, 0x1, PT ;  /* 0x000000010400780c */ /* 0x000fc60003f05270 */
[----:B------:R-:W-:-:S03]  /*21c0*/  IMAD.HI.U32 R5, R9, R5, RZ ;  /* 0x0000000509057227 */ /* 0x000fc600078e00ff */
[----:B------:R-:W3:Y:S01]  /*21d0*/  LDC.64 R2, c[0x0][0xb28] ;  /* 0x0002ca00ff027b82 */ /* 0x000ee20000000a00 */
[----:B-1----:R-:W-:-:S04]  /*21e0*/  IMAD.HI.U32 R22, R8, R6, RZ ;  /* 0x0000000608167227 */ /* 0x002fc800078e00ff */
[----:B------:R-:W-:Y:S01]  /*21f0*/  IMAD.HI.U32 R23, R10, R6, RZ ;  /* 0x000000060a177227 */ /* 0x000fe200078e00ff */
[----:B------:R-:W-:Y:S02]  /*2200*/  SHF.R.U32.HI R22, RZ, R7, R22 ;  /* 0x00000007ff167219 */ /* 0x000fe40000011616 */
[-C--:B--2---:R-:W-:Y:S02]  /*2210*/  SHF.R.U32.HI R21, RZ, R14.reuse, R21 ;  /* 0x0000000eff157219 */ /* 0x084fe40000011615 */
[----:B------:R-:W-:Y:S02]  /*2220*/  SHF.R.U32.HI R5, RZ, R14, R5 ;  /* 0x0000000eff057219 */ /* 0x000fe40000011605 */
[----:B------:R-:W-:Y:S02]  /*2230*/  SEL R21, R0, R21, !P0 ;  /* 0x0000001500157207 */ /* 0x000fe40004000000 */
[----:B------:R-:W-:Y:S02]  /*2240*/  SHF.R.U32.HI R23, RZ, R7, R23 ;  /* 0x00000007ff177219 */ /* 0x000fe40000011617 */
[----:B----4-:R-:W-:-:S02]  /*2250*/  ISETP.NE.AND P1, PT, R15, 0x1, PT ;  /* 0x000000010f00780c */ /* 0x010fc40003f25270 */
[----:B------:R-:W-:Y:S02]  /*2260*/  SEL R5, R9, R5, !P0 ;  /* 0x0000000509057207 */ /* 0x000fe40004000000 */
[----:B------:R-:W-:Y:S02]  /*2270*/  SEL R22, R8, R22, !P1 ;  /* 0x0000001608167207 */ /* 0x000fe40004800000 */
[----:B------:R-:W-:Y:S01]  /*2280*/  SEL R23, R10, R23, !P1 ;  /* 0x000000170a177207 */ /* 0x000fe20004800000 */
[----:B---3--:R-:W-:-:S04]  /*2290*/  IMAD.HI.U32 R20, R21, R2, RZ ;  /* 0x0000000215147227 */ /* 0x008fc800078e00ff */
        /* <DEDUP_REMOVED lines=10> */
[----:B------:R-:W-:-:S04]  /*2340*/  @!P0 IMAD.HI.U32 R7, R23, R2, RZ ;  /* 0x0000000217078227 */ /* 0x000fc800078e00ff */
[----:B------:R-:W-:Y:S01]  /*2350*/  IMAD.MOV R2, RZ, RZ, -R6 ;  /* 0x000000ffff027224 */ /* 0x000fe200078e0a06 */
[----:B------:R-:W-:Y:S02]  /*2360*/  @!P0 SHF.R.U32.HI R3, RZ, R3, R7 ;  /* 0x00000003ff038219 */ /* 0x000fe40000011607 */
[----:B------:R-:W-:Y:S01]  /*2370*/  IADD3 R7, PT, PT, -R5, RZ, RZ ;  /* 0x000000ff05077210 */ /* 0x000fe20007ffe1ff */
[----:B------:R-:W-:Y:S01]  /*2380*/  IMAD R2, R40, R2, R5 ;  /* 0x0000000228027224 */ /* 0x000fe200078e0205 */
        /* <DEDUP_REMOVED lines=10> */
.L_x_40:
[----:B------:R-:W1:Y:S02]  /*2430*/  LDCU UR8, c[0x0][0xb30] ;  /* 0x00016600ff0877ac */ /* 0x000e640008000800 */
[----:B-1----:R-:W-:-:S09]  /*2440*/  UISETP.NE.AND UP0, UPT, UR8, 0x1, UPT ;  /* 0x000000010800788c */ /* 0x002fd2000bf05270 */
[----:B------:R-:W-:Y:S05]  /*2450*/  BRA.U UP0, `(.L_x_41) ;  /* 0x0000000100407547 */ /* 0x000fea000b800000 */
[----:B------:R-:W1:Y:S08]  /*2460*/  LDC.64 R4, c[0x0][0xb10] ;  /* 0x0002c400ff047b82 */ /* 0x000e700000000a00 */
[----:B------:R-:W2:Y:S08]  /*2470*/  LDC.64 R2, c[0x0][0xb18] ;  /* 0x0002c600ff027b82 */ /* 0x000eb00000000a00 */
[----:B------:R-:W4:Y:S08]  /*2480*/  LDC R6, c[0x0][0xb20] ;  /* 0x0002c800ff067b82 */ /* 0x000f300000000800 */
[----:B------:R-:W3:Y:S01]  /*2490*/  LDC R7, c[0x0][0xb0c] ;  /* 0x0002c300ff077b82 */ /* 0x000ee20000000800 */
[----:B-1----:R-:W-:-:S05]  /*24a0*/  IMAD.HI.U32 R4, R10, R4, RZ ;  /* 0x000000040a047227 */ /* 0x002fca00078e00ff */
[----:B------:R-:W-:Y:S01]  /*24b0*/  SHF.R.U32.HI R4, RZ, R5, R4 ;  /* 0x00000005ff047219 */ /* 0x000fe20000011604 */
[----:B--2---:R-:W-:Y:S01]  /*24c0*/  IMAD.HI.U32 R3, R9, R3, RZ ;  /* 0x0000000309037227 */ /* 0x004fe200078e00ff */
[----:B------:R-:W-:-:S04]  /*24d0*/  ISETP.NE.AND P0, PT, R2, 0x1, PT ;  /* 0x000000010200780c */ /* 0x000fc80003f05270 */
[----:B----4-:R-:W-:-:S04]  /*24e0*/  SHF.R.U32.HI R3, RZ, R6, R3 ;  /* 0x00000006ff037219 */ /* 0x010fc80000011603 */
[----:B------:R-:W-:Y:S02]  /*24f0*/  SEL R3, R9, R3, !P0 ;  /* 0x0000000309037207 */ /* 0x000fe40004000000 */
[----:B---3--:R-:W-:-:S04]  /*2500*/  ISETP.NE.AND P1, PT, R7, 0x1, PT ;  /* 0x000000010700780c */ /* 0x008fc80003f25270 */
[----:B------:R-:W-:-:S05]  /*2510*/  SEL R4, R10, R4, !P1 ;  /* 0x000000040a047207 */ /* 0x000fca0004800000 */
[----:B------:R-:W-:Y:S02]  /*2520*/  IMAD.IADD R5, R3, 0x1, -R4 ;  /* 0x0000000103057824 */ /* 0x000fe400078e0a04 */
[----:B------:R-:W-:Y:S02]  /*2530*/  IMAD.IADD R3, R4, 0x1, -R3 ;  /* 0x0000000104037824 */ /* 0x000fe400078e0a03 */
[----:B------:R-:W-:Y:S02]  /*2540*/  IMAD R10, R5, R7, R10 ;  /* 0x00000007050a7224 */ /* 0x000fe400078e020a */
[----:B------:R-:W-:-:S07]  /*2550*/  IMAD R9, R3, R2, R9 ;  /* 0x0000000203097224 */ /* 0x000fce00078e0209 */
.L_x_41:
[----:B------:R-:W-:Y:S01]  /*2560*/  VIADD R16, R16, 0x1 ;  /* 0x0000000110107836 */ /* 0x000fe20000000000 */
[----:B------:R-:W-:Y:S01]  /*2570*/  PLOP3.LUT P1, PT, PT, PT, PT, 0x80, 0x8 ;  /* 0x000000000008781c */ /* 0x000fe20003f2f070 */
[----:B------:R-:W-:Y:S02]  /*2580*/  IMAD.IADD R14, R10, 0x1, R95 ;  /* 0x000000010a0e7824 */ /* 0x000fe400078e025f */
[----:B------:R-:W-:Y:S01]  /*2590*/  IMAD.IADD R15, R9, 0x1, R94 ;  /* 0x00000001090f7824 */ /* 0x000fe200078e025e */
[----:B------:R-:W-:-:S04]  /*25a0*/  ISETP.NE.AND P0, PT, R16, 0x2, PT ;  /* 0x000000021000780c */ /* 0x000fc80003f05270 */
[----:B------:R-:W-:Y:S02]  /*25b0*/  SEL R2, RZ, 0x1, P0 ;  /* 0x00000001ff027807 */ /* 0x000fe40000000000 */
[----:B------:R-:W-:Y:S02]  /*25c0*/  SEL R16, R16, RZ, P0 ;  /* 0x000000ff10107207 */ /* 0x000fe40000000000 */
[----:B------:R-:W-:Y:S01]  /*25d0*/  LOP3.LUT R13, R13, R2, RZ, 0x3c, !PT ;  /* 0x000000020d0d7212 */ /* 0x000fe200078e3cff */
[----:B------:R-:W-:Y:S06]  /*25e0*/  @P2 BRA `(.L_x_42) ;  /* 0xfffffff000582947 */ /* 0x000fec000383ffff */
[----:B------:R-:W-:Y:S01]  /*25f0*/  UIADD3 UR6, UPT, UPT, UR6, 0x18, URZ ;  /* 0x0000001806067890 */ /* 0x000fe2000fffe0ff */
[----:B------:R-:W-:-:S03]  /*2600*/  SHF.L.U32 R2, R17, 0x1f, RZ ;  /* 0x0000001f11027819 */ /* 0x000fc600000006ff */
[----:B------:R-:W-:-:S09]  /*2610*/  ULEA UR4, UR23, UR6, 0x3 ;  /* 0x0000000617047291 */ /* 0x000fd2000f8e18ff */
[----:B------:R-:W1:Y:S02]  /*2620*/  SYNCS.PHASECHK.TRANS64.TRYWAIT P0, [UR4], R2 ;  /* 0x00000002ff0075a7 */ /* 0x000e640008001104 */
[----:B-1----:R-:W-:Y:S05]  /*2630*/  @!P0 BRA `(.L_x_43) ;  /* 0x0000007000c08947 */ /* 0x002fea0003800000 */
.L_x_147:
[----:B------:R-:W-:-:S04]  /*2640*/  UIADD3 UR5, UPT, UPT, UR23, 0x1, URZ ;  /* 0x0000000117057890 */ /* 0x000fc8000fffe0ff */
[----:B------:R-:W-:-:S04]  /*2650*/  UISETP.NE.AND UP0, UPT, UR5, 0x3, UPT ;  /* 0x000000030500788c */ /* 0x000fc8000bf05270 */
[----:B------:R-:W-:Y:S02]  /*2660*/  USEL UR7, URZ, 0x1, UP0 ;  /* 0x00000001ff077887 */ /* 0x000fe40008000000 */
[----:B------:R-:W-:-:S04]  /*2670*/  USEL UR5, UR5, URZ, UP0 ;  /* 0x000000ff05057287 */ /* 0x000fc80008000000 */
[----:B------:R-:W-:Y:S01]  /*2680*/  ULEA UR4, UR5, UR6, 0x3 ;  /* 0x0000000605047291 */ /* 0x000fe2000f8e18ff */
[----:B------:R-:W-:-:S04]  /*2690*/  LOP3.LUT R17, R17, UR7, RZ, 0x3c, !PT ;  /* 0x0000000711117c12 */ /* 0x000fc8000f8e3cff */
[----:B-1----:R-:W-:-:S04]  /*26a0*/  SHF.L.U32 R2, R17, 0x1f, RZ ;  /* 0x0000001f11027819 */ /* 0x002fc800000006ff */
[----:B------:R-:W1:Y:S02]  /*26b0*/  SYNCS.PHASECHK.TRANS64.TRYWAIT P0, [UR4], R2 ;  /* 0x00000002ff0075a7 */ /* 0x000e640008001104 */
[----:B-1----:R-:W-:Y:S05]  /*26c0*/  @!P0 BRA `(.L_x_44) ;  /* 0x0000007000b48947 */ /* 0x002fea0003800000 */
.L_x_149:
[----:B------:R-:W-:-:S04]  /*26d0*/  UIADD3 UR5, UPT, UPT, UR5, 0x1, URZ ;  /* 0x0000000105057890 */ /* 0x000fc8000fffe0ff */
[----:B------:R-:W-:-:S04]  /*26e0*/  UISETP.NE.AND UP0, UPT, UR5, 0x3, UPT ;  /* 0x000000030500788c */ /* 0x000fc8000bf05270 */
[----:B------:R-:W-:Y:S02]  /*26f0*/  USEL UR4, URZ, 0x1, UP0 ;  /* 0x00000001ff047887 */ /* 0x000fe40008000000 */
[----:B------:R-:W-:-:S04]  /*2700*/  USEL UR5, UR5, URZ, UP0 ;  /* 0x000000ff05057287 */ /* 0x000fc80008000000 */
[----:B------:R-:W-:Y:S01]  /*2710*/  ULEA UR5, UR5, UR6, 0x3 ;  /* 0x0000000605057291 */ /* 0x000fe2000f8e18ff */
[----:B-1----:R-:W-:-:S04]  /*2720*/  LOP3.LUT R2, R17, UR4, RZ, 0x3c, !PT ;  /* 0x0000000411027c12 */ /* 0x002fc8000f8e3cff */
[----:B------:R-:W-:Y:S01]  /*2730*/  SHF.L.U32 R2, R2, 0x1f, RZ ;  /* 0x0000001f02027819 */ /* 0x000fe200000006ff */
[----:B---3--:R-:W-:-:S07]  /*2740*/  IMAD.U32 R0, RZ, RZ, UR5 ;  /* 0x00000005ff007e24 */ /* 0x008fce000f8e00ff */
.L_x_45:
[----:B-1----:R1:W2:Y:S02]  /*2750*/  SYNCS.PHASECHK.TRANS64.TRYWAIT P0, [R0+URZ], R2 ;  /* 0x00000002000075a7 */ /* 0x0022a400080011ff */
[----:B--2---:R-:W-:Y:S05]  /*2760*/  @!P0 NANOSLEEP.SYNCS 0x989680 ;  /* 0x009896800000895d */ /* 0x004fea0003900000 */
[----:B------:R-:W2:Y:S02]  /*2770*/  @!P0 SYNCS.PHASECHK.TRANS64 P0, [R0+URZ], R2 ;  /* 0x00000002000085a7 */ /* 0x000ea400080010ff */
[----:B--2---:R-:W-:Y:S05]  /*2780*/  @P0 EXIT ;  /* 0x000000000000094d */ /* 0x004fea0003800000 */
[----:B------:R-:W-:Y:S05]  /*2790*/  BRA `(.L_x_45) ;  /* 0xfffffffc00ec7947 */ /* 0x000fea000383ffff */
.L_x_22:
[----:B------:R-:W-:-:S04]  /*27a0*/  UISETP.NE.AND UP1, UPT, UR37, URZ, UPT ;  /* 0x000000ff2500728c */ /* 0x000fc8000bf25270 */
[----:B------:R-:W-:-:S09]  /*27b0*/  UISETP.NE.OR UP1, UPT, UR10, 0x1, UP1 ;  /* 0x000000010a00788c */ /* 0x000fd20008f25670 */
[----:B------:R-:W-:Y:S05]  /*27c0*/  BRA.U UP1, `(.L_x_46) ;  /* 0x00000005014c7547 */ /* 0x000fea000b800000 */
[----:B------:R-:W-:Y:S01]  /*27d0*/  HFMA2 R11, -RZ, RZ, 0, 0 ;  /* 0x00000000ff0b7431 */ /* 0x000fe200000001ff */
[----:B------:R-:W-:Y:S01]  /*27e0*/  ISETP.GE.U32.AND P2, PT, R10, 0x2, PT ;  /* 0x000000020a00780c */ /* 0x000fe20003f46070 */
[----:B------:R-:W-:Y:S01]  /*27f0*/  IMAD.MOV.U32 R12, RZ, RZ, 0x1 ;  /* 0x00000001ff0c7424 */ /* 0x000fe200078e00ff */
[----:B------:R-:W-:Y:S01]  /*2800*/  CS2R R8, SRZ ;  /* 0x0000000000087805 */ /* 0x000fe2000001ff00 */
[----:B------:R-:W-:Y:S01]  /*2810*/  IMAD.MOV.U32 R3, RZ, RZ, RZ ;  /* 0x000000ffff037224 */ /* 0x000fe200078e00ff */
[----:B------:R-:W-:Y:S01]  /*2820*/  UMOV UR4, 0x400 ;  /* 0x0000040000047882 */ /* 0x000fe20000000000 */
[----:B------:R-:W-:Y:S01]  /*2830*/  UMOV UR6, URZ ;  /* 0x000000ff00067c82 */ /* 0x000fe20008000000 */
[----:B------:R-:W-:-:S12]  /*2840*/  ULEA UR37, UR37, UR4, 0x18 ;  /* 0x0000000425257291 */ /* 0x000fd8000f8ec0ff */
.L_x_50:
[----:B------:R-:W-:Y:S02]  /*2850*/  LEA R0, R3, UR37, 0x3 ;  /* 0x0000002503007c11 */ /* 0x000fe4000f8e18ff */
[----:B------:R-:W-:-:S03]  /*2860*/  SHF.L.U32 R4, R8, 0x1f, RZ ;  /* 0x0000001f08047819 */ /* 0x000fc600000006ff */
[----:B------:R-:W-:Y:S01]  /*2870*/  VIADD R5, R0, 0xf0 ;  /* 0x000000f000057836 */ /* 0x000fe20000000000 */
[----:B------:R-:W1:Y:S02]  /*2880*/  SYNCS.PHASECHK.TRANS64.TRYWAIT P0, [R0+URZ+0xe0], R4 ;  /* 0x0000e004000075a7 */ /* 0x000e6400080011ff */
[----:B-1----:R-:W-:Y:S05]  /*2890*/  @!P0 BRA `(.L_x_47) ;  /* 0x0000007000588947 */ /* 0x002fea0003800000 */
.L_x_150:
[----:B------:R-:W-:Y:S01]  /*28a0*/  ULEA UR5, UR6, UR37, 0x3 ;  /* 0x0000002506057291 */ /* 0x000fe2000f8e18ff */
[----:B-1----:R-:W-:Y:S01]  /*28b0*/  PRMT R0, RZ, 0x654, R5 ;  /* 0x00000654ff007816 */ /* 0x002fe20000000005 */
[----:B------:R-:W-:Y:S01]  /*28c0*/  @!P2 IMAD.MOV.U32 R4, RZ, RZ, 0x10 ;  /* 0x00000010ff04a424 */ /* 0x000fe200078e00ff */
[----:B------:R-:W-:Y:S01]  /*28d0*/  SHF.L.U32 R5, R12, 0x1f, RZ ;  /* 0x0000001f0c057819 */ /* 0x000fe200000006ff */
[----:B------:R-:W-:Y:S01]  /*28e0*/  UIADD3 UR4, UPT, UPT, UR5, 0x80, URZ ;  /* 0x0000008005047890 */ /* 0x000fe2000fffe0ff */
[----:B------:R1:W-:Y:S05]  /*28f0*/  SYNCS.ARRIVE.TRANS64.RED.A1T0 RZ, [R0+URZ], RZ ;  /* 0x000000ff00ff79a7 */ /* 0x0003ea00081004ff */
[----:B------:R-:W-:Y:S01]  /*2900*/  IMAD.U32 R6, RZ, RZ, UR4 ;  /* 0x00000004ff067e24 */ /* 0x000fe2000f8e00ff */
[----:B------:R-:W2:Y:S04]  /*2910*/  SYNCS.PHASECHK.TRANS64.TRYWAIT P0, [UR5+0x90], R5 ;  /* 0x00009005ff0075a7 */ /* 0x000ea80008001105 */
[----:B------:R-:W-:Y:S01]  /*2920*/  PRMT R6, R10, 0x654, R6 ;  /* 0x000006540a067816 */ /* 0x000fe20000000006 */
[----:B-12---:R-:W-:Y:S06]  /*2930*/  @!P0 BRA `(.L_x_48) ;  /* 0x0000007000448947 */ /* 0x006fec0003800000 */
.L_x_152:
[----:B------:R-:W-:Y:S01]  /*2940*/  ULEA UR4, UR6, UR37, 0x4 ;  /* 0x0000002506047291 */ /* 0x000fe2000f8e20ff */
[----:B------:R-:W-:Y:S01]  /*2950*/  SEL R2, R6, R2, !P2 ;  /* 0x0000000206027207 */ /* 0x000fe20005000000 */
[----:B------:R-:W-:Y:S01]  /*2960*/  UIADD3 UR5, UPT, UPT, UR5, 0x80, URZ ;  /* 0x0000008005057890 */ /* 0x000fe2000fffe0ff */
[----:B-1----:R-:W-:Y:S01]  /*2970*/  LEA R0, R11, UR37, 0x3 ;  /* 0x000000250b007c11 */ /* 0x002fe2000f8e18ff */
[----:B------:R-:W-:Y:S01]  /*2980*/  UIADD3 UR4, UPT, UPT, UR4, 0x110, URZ ;  /* 0x0000011004047890 */ /* 0x000fe2000fffe0ff */
[----:B------:R1:W-:Y:S01]  /*2990*/  @!P2 SYNCS.ARRIVE.TRANS64.RED RZ, [R2+URZ], R4 ;  /* 0x0000000402ffa9a7 */ /* 0x0003e200080004ff */
[----:B------:R-:W-:Y:S01]  /*29a0*/  UIADD3 UR6, UPT, UPT, UR6, 0x1, URZ ;  /* 0x0000000106067890 */ /* 0x000fe2000fffe0ff */
[----:B------:R-:W-:-:S03]  /*29b0*/  VIADD R3, R3, 0x1 ;  /* 0x0000000103037836 */ /* 0x000fc60000000000 */
[----:B------:R-:W-:Y:S02]  /*29c0*/  UISETP.NE.AND UP0, UPT, UR6, 0x2, UPT ;  /* 0x000000020600788c */ /* 0x000fe4000bf05270 */
[----:B------:R-:W-:Y:S01]  /*29d0*/  ISETP.NE.AND P0, PT, R3, 0x2, PT ;  /* 0x000000020300780c */ /* 0x000fe20003f05270 */
[----:B------:R-:W-:Y:S06]  /*29e0*/  UGETNEXTWORKID.BROADCAST [UR4], [UR5] ;  /* 0x00000000040073ca */ /* 0x000fec0008000100 */
[----:B------:R-:W-:Y:S02]  /*29f0*/  USEL UR4, URZ, 0x1, UP0 ;  /* 0x00000001ff047887 */ /* 0x000fe40008000000 */
[----:B------:R-:W-:-:S04]  /*2a00*/  USEL UR6, UR6, URZ, UP0 ;  /* 0x000000ff06067287 */ /* 0x000fc80008000000 */
[----:B------:R-:W-:Y:S02]  /*2a10*/  LOP3.LUT R12, R12, UR4, RZ, 0x3c, !PT ;  /* 0x000000040c0c7c12 */ /* 0x000fe4000f8e3cff */
[----:B-1----:R-:W-:-:S04]  /*2a20*/  SHF.L.U32 R4, R9, 0x1f, RZ ;  /* 0x0000001f09047819 */ /* 0x002fc800000006ff */
[----:B------:R-:W1:Y:S02]  /*2a30*/  SYNCS.PHASECHK.TRANS64.TRYWAIT P1, [R0+URZ+0x80], R4 ;  /* 0x00008004000075a7 */ /* 0x000e6400080211ff */
[----:B-1----:R-:W-:Y:S05]  /*2a40*/  @!P1 BRA `(.L_x_49) ;  /* 0x0000007000189947 */ /* 0x002fea0003800000 */
.L_x_153:
[----:B-1----:R-:W-:Y:S01]  /*2a50*/  LEA R4, R11, UR37, 0x4 ;  /* 0x000000250b047c11 */ /* 0x002fe2000f8e20ff */
[----:B------:R-:W-:Y:S01]  /*2a60*/  VIADD R0, R0, 0x90 ;  /* 0x0000009000007836 */ /* 0x000fe20000000000 */
[----:B------:R-:W-:Y:S01]  /*2a70*/  SEL R3, R3, RZ, P0 ;  /* 0x000000ff03037207 */ /* 0x000fe20000000000 */
[----:B------:R-:W-:-:S03]  /*2a80*/  VIADD R11, R11, 0x1 ;  /* 0x000000010b0b7836 */ /* 0x000fc60000000000 */
[----:B------:R-:W1:Y:S01]  /*2a90*/  LDS.128 R4, [R4+0x110] ;  /* 0x0001100004047984 */ /* 0x000e620000000c00 */
[----:B------:R-:W-:Y:S02]  /*2aa0*/  PRMT R0, RZ, 0x654, R0 ;  /* 0x00000654ff007816 */ /* 0x000fe40000000000 */
[C---:B------:R-:W-:Y:S01]  /*2ab0*/  ISETP.NE.AND P1, PT, R11.reuse, 0x2, PT ;  /* 0x000000020b00780c */ /* 0x040fe20003f25270 */
[----:B------:R-:W-:Y:S01]  /*2ac0*/  @!PT LDS RZ, [RZ] ;  /* 0x00000000fffff984 */ /* 0x000fe20000000800 */
[----:B------:R-:W-:Y:S01]  /*2ad0*/  @!PT LDS RZ, [RZ] ;  /* 0x00000000fffff984 */ /* 0x000fe20000000800 */
[----:B------:R-:W-:Y:S01]  /*2ae0*/  @!PT LDS RZ, [RZ] ;  /* 0x00000000fffff984 */ /* 0x000fe20000000800 */
[----:B------:R-:W-:Y:S01]  /*2af0*/  @!PT LDS RZ, [RZ] ;  /* 0x00000000fffff984 */ /* 0x000fe20000000800 */
[----:B------:R2:W-:Y:S06]  /*2b00*/  MEMBAR.ALL.CTA ;  /* 0x0000000000007992 */ /* 0x0005ec0000008000 */
[----:B--2---:R-:W2:Y:S01]  /*2b10*/  FENCE.VIEW.ASYNC.S ;  /* 0x00000000000073c6 */ /* 0x004ea20000000000 */
[----:B------:R-:W-:Y:S01]  /*2b20*/  SEL R11, R11, RZ, P1 ;  /* 0x000000ff0b0b7207 */ /* 0x000fe20000800000 */
[----:B--2---:R2:W-:Y:S01]  /*2b30*/  SYNCS.ARRIVE.TRANS64.RED.A1T0 RZ, [R0+URZ], RZ ;  /* 0x000000ff00ff79a7 */ /* 0x0045e200081004ff */
[----:B-1----:R-:W-:-:S02]  /*2b40*/  LOP3.LUT P3, RZ, R6, 0x1, RZ, 0xc0, !PT ;  /* 0x0000000106ff7812 */ /* 0x002fc4000786c0ff */
[----:B------:R-:W-:-:S04]  /*2b50*/  SEL R4, RZ, 0x1, P1 ;  /* 0x00000001ff047807 */ /* 0x000fc80000800000 */
[----:B------:R-:W-:Y:S02]  /*2b60*/  LOP3.LUT R9, R9, R4, RZ, 0x3c, !PT ;  /* 0x0000000409097212 */ /* 0x000fe400078e3cff */
[----:B--2---:R-:W-:-:S04]  /*2b70*/  SEL R0, RZ, 0x1, P0 ;  /* 0x00000001ff007807 */ /* 0x004fc80000000000 */
[----:B------:R-:W-:Y:S01]  /*2b80*/  LOP3.LUT R8, R8, R0, RZ, 0x3c, !PT ;  /* 0x0000000008087212 */ /* 0x000fe200078e3cff */
[----:B------:R-:W-:Y:S06]  /*2b90*/  @P3 BRA `(.L_x_50) ;  /* 0xfffffffc002c3947 */ /* 0x000fec000383ffff */
[----:B------:R-:W-:Y:S01]  /*2ba0*/  ULEA UR5, UR6, UR37, 0x3 ;  /* 0x0000002506057291 */ /* 0x000fe2000f8e18ff */
[----:B------:R-:W-:-:S08]  /*2bb0*/  SHF.L.U32 R2, R12, 0x1f, RZ ;  /* 0x0000001f0c027819 */ /* 0x000fd000000006ff */
[----:B------:R-:W1:Y:S02]  /*2bc0*/  SYNCS.PHASECHK.TRANS64 P0, [UR5+0x90], R2 ;  /* 0x00009002ff0075a7 */ /* 0x000e640008001005 */
[----:B-1----:R-:W-:Y:S05]  /*2bd0*/  @P0 BRA `(.L_x_51) ;  /* 0x0000000000080947 */ /* 0x002fea0003800000 */
[----:B------:R-:W1:Y:S02]  /*2be0*/  SYNCS.PHASECHK.TRANS64.TRYWAIT P0, [UR5+0x90], R2 ;  /* 0x00009002ff0075a7 */ /* 0x000e640008001105 */
[----:B-1----:R-:W-:Y:S05]  /*2bf0*/  @!P0 BRA `(.L_x_52) ;  /* 0x0000006c00c08947 */ /* 0x002fea0003800000 */
.L_x_51:
[----:B------:R-:W-:-:S04]  /*2c00*/  UIADD3 UR4, UPT, UPT, UR6, 0x1, URZ ;  /* 0x0000000106047890 */ /* 0x000fc8000fffe0ff */
[----:B------:R-:W-:-:S04]  /*2c10*/  UISETP.NE.AND UP0, UPT, UR4, 0x2, UPT ;  /* 0x000000020400788c */ /* 0x000fc8000bf05270 */
[----:B------:R-:W-:Y:S02]  /*2c20*/  USEL UR7, URZ, 0x1, UP0 ;  /* 0x00000001ff077887 */ /* 0x000fe40008000000 */
[----:B------:R-:W-:-:S04]  /*2c30*/  USEL UR4, UR4, URZ, UP0 ;  /* 0x000000ff04047287 */ /* 0x000fc80008000000 */
[----:B------:R-:W-:Y:S01]  /*2c40*/  ULEA UR4, UR4, UR37, 0x3 ;  /* 0x0000002504047291 */ /* 0x000fe2000f8e18ff */
[----:B-1----:R-:W-:-:S04]  /*2c50*/  LOP3.LUT R2, R12, UR7, RZ, 0x3c, !PT ;  /* 0x000000070c027c12 */ /* 0x002fc8000f8e3cff */
[----:B------:R-:W-:-:S04]  /*2c60*/  SHF.L.U32 R0, R2, 0x1f, RZ ;  /* 0x0000001f02007819 */ /* 0x000fc800000006ff */
[----:B------:R-:W1:Y:S02]  /*2c70*/  SYNCS.PHASECHK.TRANS64 P0, [UR4+0x90], R0 ;  /* 0x00009000ff0075a7 */ /* 0x000e640008001004 */
[----:B-1----:R-:W-:Y:S05]  /*2c80*/  @P0 EXIT ;  /* 0x000000000000094d */ /* 0x002fea0003800000 */
[----:B------:R-:W-:Y:S02]  /*2c90*/  SHF.L.U32 R2, R2, 0x1f, RZ ;  /* 0x0000001f02027819 */ /* 0x000fe400000006ff */
[----:B------:R-:W-:-:S07]  /*2ca0*/  MOV R0, UR4 ;  /* 0x0000000400007c02 */ /* 0x000fce0008000f00 */
.L_x_53:
[----:B-1----:R1:W2:Y:S02]  /*2cb0*/  SYNCS.PHASECHK.TRANS64.TRYWAIT P0, [R0+URZ+0x90], R2 ;  /* 0x00009002000075a7 */ /* 0x0022a400080011ff */
[----:B--2---:R-:W-:Y:S05]  /*2cc0*/  @!P0 NANOSLEEP.SYNCS 0x989680 ;  /* 0x009896800000895d */ /* 0x004fea0003900000 */
[----:B------:R-:W2:Y:S02]  /*2cd0*/  @!P0 SYNCS.PHASECHK.TRANS64 P0, [R0+URZ+0x90], R2 ;  /* 0x00009002000085a7 */ /* 0x000ea400080010ff */
[----:B--2---:R-:W-:Y:S05]  /*2ce0*/  @P0 EXIT ;  /* 0x000000000000094d */ /* 0x004fea0003800000 */
[----:B------:R-:W-:Y:S05]  /*2cf0*/  BRA `(.L_x_53) ;  /* 0xfffffffc00ec7947 */ /* 0x000fea000383ffff */
.L_x_46:
[----:B------:R-:W-:Y:S05]  /*2d00*/  BRA.U UP4, `(.L_x_54) ;  /* 0x0000001104847547 */ /* 0x000fea000b800000 */
[----:B------:R-:W-:Y:S01]  /*2d10*/  UMOV UR6, 0x40 ;  /* 0x0000004000067882 */ /* 0x000fe20000000000 */
[----:B------:R-:W-:Y:S01]  /*2d20*/  NOP ;  /* 0x0000000000007918 */ /* 0x000fe20000000000 */
[----:B------:R-:W-:Y:S01]  /*2d30*/  ULEA UR6, UR37, UR6, 0x18 ;  /* 0x0000000625067291 */ /* 0x000fe2000f8ec0ff */
[----:B------:R-:W-:Y:S02]  /*2d40*/  UMOV UR7, 0x400 ;  /* 0x0000040000077882 */ /* 0x000fe40000000000 */
[----:B------:R-:W-:-:S06]  /*2d50*/  ULEA UR37, UR37, UR7, 0x18 ;  /* 0x0000000725257291 */ /* 0x000fcc000f8ec0ff */
[----:B------:R-:W1:Y:S02]  /*2d60*/  LDS.U8 R2, [UR6+0x1c] ;  /* 0x00001c06ff027984 */ /* 0x000e640008000000 */
[----:B-1----:R-:W-:-:S13]  /*2d70*/  ISETP.NE.AND P0, PT, R2, RZ, PT ;  /* 0x000000ff0200720c */ /* 0x002fda0003f05270 */
[----:B------:R-:W-:Y:S05]  /*2d80*/  @P0 BRA `(.L_x_55) ;  /* 0x0000000400080947 */ /* 0x000fea0003800000 */
[----:B------:R-:W-:Y:S02]  /*2d90*/  UISETP.NE.U32.AND UP0, UPT, UR5, 0x1, UPT ;  /* 0x000000010500788c */ /* 0x000fe4000bf05070 */
[----:B------:R-:W-:-:S07]  /*2da0*/  UIADD3 UR8, UPT, UPT, UR6, 0x8, URZ ;  /* 0x0000000806087890 */ /* 0x000fce000fffe0ff */
[----:B------:R-:W-:Y:S05]  /*2db0*/  BRA.U !UP0, `(.L_x_56) ;  /* 0x00000001089c7547 */ /* 0x000fea000b800000 */
[----:B------:R-:W-:Y:S01]  /*2dc0*/  ELECT P0, URZ, PT ;  /* 0x0000000000ff782f */ /* 0x000fe20003800000 */
[----:B------:R-:W-:-:S12]  /*2dd0*/  BSSY B0, `(.L_x_56) ;  /* 0x0000025000007945 */ /* 0x000fd80003800000 */
[----:B------:R-:W-:Y:S05]  /*2de0*/  @!P0 BRA `(.L_x_57) ;  /* 0x00000000008c8947 */ /* 0x000fea0003800000 */
[----:B------:R-:W-:-:S05]  /*2df0*/  UMOV UR7, 0x10 ;  /* 0x0000001000077882 */ /* 0x000fca0000000000 */
[----:B------:R-:W-:Y:S04]  /*2e00*/  DEPBAR.LE SB1, 0x36 ;  /* 0x00009d800000791a */ /* 0x000fe80000000000 */
[----:B------:R-:W1:Y:S02]  /*2e10*/  UTCATOMSWS.2CTA.FIND_AND_SET.ALIGN UP1, UR7, UR7 ;  /* 0x00000007000775e3 */ /* 0x000e640008220800 */
[----:B-1----:R-:W-:Y:S01]  /*2e20*/  MOV R10, UR7 ;  /* 0x00000007000a7c02 */ /* 0x002fe20008000f00 */
[----:B------:R-:W-:Y:S06]  /*2e30*/  BRA.U UP1, `(.L_x_58) ;  /* 0x0000000101187547 */ /* 0x000fec000b800000 */
.L_x_59:
[----:B------:R-:W-:Y:S05]  /*2e40*/  NANOSLEEP 0x64 ;  /* 0x000000640000795d */ /* 0x000fea0003800000 */
[----:B------:R-:W-:-:S05]  /*2e50*/  UMOV UR7, 0x10 ;  /* 0x0000001000077882 */ /* 0x000fca0000000000 */
[----:B------:R-:W-:Y:S04]  /*2e60*/  DEPBAR.LE SB1, 0x36 ;  /* 0x00009d800000791a */ /* 0x000fe80000000000 */
[----:B------:R-:W1:Y:S02]  /*2e70*/  UTCATOMSWS.2CTA.FIND_AND_SET.ALIGN UP1, UR7, UR7 ;  /* 0x00000007000775e3 */ /* 0x000e640008220800 */
[----:B-1----:R-:W-:Y:S01]  /*2e80*/  MOV R10, UR7 ;  /* 0x00000007000a7c02 */ /* 0x002fe20008000f00 */
[----:B------:R-:W-:Y:S05]  /*2e90*/  BRA.U !UP1, `(.L_x_59) ;  /* 0xfffffffd09e87547 */ /* 0x000fea000b83ffff */
.L_x_58:
[----:B------:R-:W1:Y:S01]  /*2ea0*/  LDS R5, [UR6+0x10] ;  /* 0x00001006ff057984 */ /* 0x000e620008000800 */
[----:B------:R-:W-:Y:S01]  /*2eb0*/  IMAD.U32 R3, RZ, RZ, UR37 ;  /* 0x00000025ff037e24 */ /* 0x000fe2000f8e00ff */
[----:B------:R-:W-:-:S03]  /*2ec0*/  MOV R2, UR4 ;  /* 0x0000000400027c02 */ /* 0x000fc60008000f00 */
[----:B------:R-:W-:Y:S01]  /*2ed0*/  VIADD R3, R3, 0x130 ;  /* 0x0000013003037836 */ /* 0x000fe20000000000 */
[----:B-1----:R-:W-:-:S04]  /*2ee0*/  SHF.L.U32 R5, R5, 0x1f, RZ ;  /* 0x0000001f05057819 */ /* 0x002fc800000006ff */
[----:B------:R-:W1:Y:S02]  /*2ef0*/  SYNCS.PHASECHK.TRANS64.TRYWAIT P0, [UR6+0x8], R5 ;  /* 0x00000805ff0075a7 */ /* 0x000e640008001106 */
[----:B-1----:R-:W-:Y:S05]  /*2f00*/  @P0 BRA `(.L_x_60) ;  /* 0x0000000000080947 */ /* 0x002fea0003800000 */
[----:B------:R-:W1:Y:S02]  /*2f10*/  SYNCS.PHASECHK.TRANS64.TRYWAIT P0, [UR6+0x8], R5 ;  /* 0x00000805ff0075a7 */ /* 0x000e640008001106 */
[----:B-1----:R-:W-:Y:S05]  /*2f20*/  @!P0 BRA `(.L_x_61) ;  /* 0x0000006c000c8947 */ /* 0x002fea0003800000 */
.L_x_60:
[----:B-1----:R-:W-:Y:S01]  /*2f30*/  HFMA2 R4, -RZ, RZ, 0, 5.9604644775390625e-08 ;  /* 0x00000001ff047431 */ /* 0x002fe200000001ff */
[----:B------:R-:W-:Y:S01]  /*2f40*/  UPRMT UR7, UR4, 0x654, UR8 ;  /* 0x0000065404077896 */ /* 0x000fe20008000008 */
[----:B------:R-:W-:Y:S01]  /*2f50*/  IMAD.MOV.U32 R7, RZ, RZ, 0xffff ;  /* 0x0000ffffff077424 */ /* 0x000fe200078e00ff */
[----:B------:R-:W-:Y:S01]  /*2f60*/  PRMT R2, R2, 0x654, R3 ;  /* 0x0000065402027816 */ /* 0x000fe20000000003 */
[----:B------:R-:W-:Y:S02]  /*2f70*/  IMAD.MOV.U32 R5, RZ, RZ, 0x4 ;  /* 0x00000004ff057424 */ /* 0x000fe400078e00ff */
[----:B------:R-:W-:Y:S01]  /*2f80*/  IMAD.SHL.U32 R9, R10, 0x20, RZ ;  /* 0x000000200a097824 */ /* 0x000fe200078e00ff */
[----:B------:R-:W-:Y:S02]  /*2f90*/  MOV R3, UR7 ;  /* 0x0000000700037c02 */ /* 0x000fe40008000f00 */
[-C--:B------:R-:W-:Y:S01]  /*2fa0*/  SHF.L.U32 R7, R7, R10.reuse, RZ ;  /* 0x0000000a07077219 */ /* 0x080fe200000006ff */
[----:B------:R1:W-:Y:S01]  /*2fb0*/  SYNCS.ARRIVE.TRANS64.RED RZ, [UR7], R5 ;  /* 0x00000005ffff79a7 */ /* 0x0003e20008000407 */
[----:B------:R-:W-:Y:S01]  /*2fc0*/  SHF.L.U32 R6, R4, R10, RZ ;  /* 0x0000000a04067219 */ /* 0x000fe200000006ff */
[----:B------:R1:W-:Y:S04]  /*2fd0*/  STS [UR37+0x130], R9 ;  /* 0x00013009ff007988 */ /* 0x0003e80008000825 */
[----:B------:R1:W-:Y:S04]  /*2fe0*/  STAS [R2.64], R10 ;  /* 0x0000000a02007dbd */ /* 0x0003e8000c0008ff */
[----:B------:R1:W-:Y:S04]  /*2ff0*/  ATOMS.OR RZ, [UR6+0x14], R7 ;  /* 0x00001407ffff798c */ /* 0x0003e8000b000006 */
[----:B------:R1:W-:Y:S04]  /*3000*/  ATOMS.OR RZ, [UR6+0x18], R6 ;  /* 0x00001806ffff798c */ /* 0x0003e8000b000006 */
[----:B------:R1:W-:Y:S02]  /*3010*/  ATOMS.XOR RZ, [UR6+0x10], R4 ;  /* 0x00001004ffff798c */ /* 0x0003e4000b800006 */
.L_x_57:
[----:B------:R-:W-:Y:S05]  /*3020*/  BSYNC B0 ;  /* 0x0000000000007941 */ /* 0x000fea0003800000 */
.L_x_56:
[----:B------:R-:W-:Y:S05]  /*3030*/  BRA.U UP0, `(.L_x_62) ;  /* 0x00000001006c7547 */ /* 0x000fea000b800000 */
[----:B------:R-:W-:-:S03]  /*3040*/  UMOV UR7, 0xffffffff ;  /* 0xffffffff00077882 */ /* 0x000fc60000000000 */
[----:B------:R-:W-:Y:S05]  /*3050*/  BRA.DIV UR7, `(.L_x_63) ;  /* 0x0000006a07d87947 */ /* 0x000fea000b800000 */
[----:B------:R-:W-:-:S13]  /*3060*/  ELECT P6, URZ, PT ;  /* 0x0000000000ff782f */ /* 0x000fda00038c0000 */
.L_x_157:
[----:B------:R-:W-:Y:S05]  /*3070*/  @!P6 BRA `(.L_x_62) ;  /* 0x00000000005ce947 */ /* 0x000fea0003800000 */
[----:B-1----:R-:W1:Y:S02]  /*3080*/  LDS R3, [UR6+0x10] ;  /* 0x00001006ff037984 */ /* 0x002e640008000800 */
[----:B-1----:R-:W-:-:S04]  /*3090*/  SHF.L.U32 R3, R3, 0x1f, RZ ;  /* 0x0000001f03037819 */ /* 0x002fc800000006ff */
[----:B------:R-:W1:Y:S02]  /*30a0*/  SYNCS.PHASECHK.TRANS64.TRYWAIT P0, [UR6+0x8], R3 ;  /* 0x00000803ff0075a7 */ /* 0x000e640008001106 */
[----:B-1----:R-:W-:Y:S05]  /*30b0*/  @P0 BRA `(.L_x_64) ;  /* 0x0000000000080947 */ /* 0x002fea0003800000 */
[----:B------:R-:W1:Y:S02]  /*30c0*/  SYNCS.PHASECHK.TRANS64.TRYWAIT P0, [UR6+0x8], R3 ;  /* 0x00000803ff0075a7 */ /* 0x000e640008001106 */
[----:B-1----:R-:W-:Y:S05]  /*30d0*/  @!P0 BRA `(.L_x_65) ;  /* 0x0000006800d88947 */ /* 0x002fea0003800000 */
.L_x_64:
[----:B------:R-:W2:Y:S01]  /*30e0*/  LDS R5, [UR37+0x130] ;  /* 0x00013025ff057984 */ /* 0x000ea20008000800 */
[----:B-1----:R-:W-:Y:S02]  /*30f0*/  HFMA2 R2, -RZ, RZ, 0, 5.9604644775390625e-08 ;  /* 0x00000001ff027431 */ /* 0x002fe400000001ff */
[----:B------:R-:W-:Y:S01]  /*3100*/  IMAD.MOV.U32 R3, RZ, RZ, 0xffff ;  /* 0x0000ffffff037424 */ /* 0x000fe200078e00ff */
[----:B------:R-:W-:Y:S01]  /*3110*/  UPRMT UR7, UR4, 0x654, UR8 ;  /* 0x0000065404077896 */ /* 0x000fe20008000008 */
[----:B--2---:R-:W-:-:S03]  /*3120*/  IMAD.SHL.U32 R4, R5, 0x20, RZ ;  /* 0x0000002005047824 */ /* 0x004fc600078e00ff */
[-C--:B------:R-:W-:Y:S02]  /*3130*/  SHF.L.U32 R3, R3, R5.reuse, RZ ;  /* 0x0000000503037219 */ /* 0x080fe400000006ff */
[----:B------:R-:W-:Y:S01]  /*3140*/  SHF.L.U32 R5, R2, R5, RZ ;  /* 0x0000000502057219 */ /* 0x000fe200000006ff */
[----:B------:R2:W-:Y:S04]  /*3150*/  STS [UR37+0x130], R4 ;  /* 0x00013004ff007988 */ /* 0x0005e80008000825 */
[----:B------:R2:W-:Y:S04]  /*3160*/  ATOMS.OR RZ, [UR6+0x14], R3 ;  /* 0x00001403ffff798c */ /* 0x0005e8000b000006 */
[----:B------:R2:W-:Y:S01]  /*3170*/  ATOMS.OR RZ, [UR6+0x18], R5 ;  /* 0x00001805ffff798c */ /* 0x0005e2000b000006 */
[----:B------:R-:W-:Y:S03]  /*3180*/  SYNCS.ARRIVE.TRANS64.RED.A1T0 RZ, [UR7], RZ ;  /* 0x000000ffffff79a7 */ /* 0x000fe60008100407 */
[----:B------:R2:W-:Y:S01]  /*3190*/  ATOMS.XOR RZ, [UR6+0x10], R2 ;  /* 0x00001002ffff798c */ /* 0x0005e2000b800006 */
[----:B------:R-:W-:Y:S05]  /*31a0*/  BRA `(.L_x_62) ;  /* 0x0000000000107947 */ /* 0x000fea0003800000 */
.L_x_55:
[----:B------:R-:W-:-:S05]  /*31b0*/  MOV R2, 0xffffffff ;  /* 0xffffffff00027802 */ /* 0x000fca0000000f00 */
[----:B------:R1:W-:Y:S02]  /*31c0*/  STS [UR37+0x130], R2 ;  /* 0x00013002ff007988 */ /* 0x0003e40008000825 */
[----:B-1----:R-:W-:Y:S02]  /*31d0*/  MOV R2, 0x31f0 ;  /* 0x000031f000027802 */ /* 0x002fe40000000f00 */
[----:B-----5:R-:W-:Y:S05]  /*31e0*/  CALL.REL.NOINC `($__internal_1_$__cuda_sm10x_tcgen05_guardrail_trap_phase_invalid_during_alloc) ;  /* 0x0000007000a87944 */ /* 0x020fea0003c00000 */
.L_x_62:
[----:B------:R-:W-:Y:S05]  /*31f0*/  WARPSYNC.ALL ;  /* 0x0000000000007948 */ /* 0x000fea0003800000 */
[----:B------:R-:W3:Y:S01]  /*3200*/  S2UR UR8, SR_CgaCtaId ;  /* 0x00000000000879c3 */ /* 0x000ee20000008800 */
[----:B------:R-:W-:Y:S01]  /*3210*/  UMOV UR6, 0x400 ;  /* 0x0000040000067882 */ /* 0x000fe20000000000 */
[----:B------:R-:W-:-:S06]  /*3220*/  NOP ;  /* 0x0000000000007918 */ /* 0x000fcc0000000000 */
[----:B------:R-:W-:Y:S06]  /*3230*/  BAR.ARV 0x6, 0xa0 ;  /* 0x0182800000007b1d */ /* 0x000fec0000002000 */
[----:B------:R-:W-:Y:S01]  /*3240*/  LOP3.LUT R0, R0, 0xffff, RZ, 0xc0, !PT ;  /* 0x0000ffff00007812 */ /* 0x000fe200078ec0ff */
[----:B-1----:R-:W-:Y:S01]  /*3250*/  IMAD.MOV.U32 R9, RZ, RZ, 0x1 ;  /* 0x00000001ff097424 */ /* 0x002fe200078e00ff */
[----:B------:R-:W-:Y:S01]  /*3260*/  LOP3.LUT R8, R8, 0xffff, RZ, 0xc0, !PT ;  /* 0x0000ffff08087812 */ /* 0x000fe200078ec0ff */
[----:B------:R-:W-:Y:S01]  /*3270*/  UMOV UR22, URZ ;  /* 0x000000ff00167c82 */ /* 0x000fe20008000000 */
[----:B------:R-:W-:Y:S01]  /*3280*/  R2UR UR12, R0 ;  /* 0x00000000000c72ca */ /* 0x000fe200000e0000 */
[----:B------:R-:W-:Y:S01]  /*3290*/  UMOV UR21, URZ ;  /* 0x000000ff00157c82 */ /* 0x000fe20008000000 */
[----:B------:R-:W-:Y:S01]  /*32a0*/  R2UR UR13, R8 ;  /* 0x00000000080d72ca */ /* 0x000fe200000e0000 */
[----:B------:R-:W-:Y:S01]  /*32b0*/  IMAD.MOV.U32 R8, RZ, RZ, RZ ;  /* 0x000000ffff087224 */ /* 0x000fe200078e00ff */
[----:B------:R-:W-:-:S02]  /*32c0*/  UISETP.NE.AND UP2, UPT, UR5, URZ, UPT ;  /* 0x000000ff0500728c */ /* 0x000fc4000bf45270 */
[----:B---3--:R-:W-:Y:S01]  /*32d0*/  ULEA UR8, UR8, UR6, 0x18 ;  /* 0x0000000608087291 */ /* 0x008fe2000f8ec0ff */
[----:B------:R-:W1:Y:S03]  /*32e0*/  LDCU UR6, c[0x0][0x38c] ;  /* 0x00007180ff0677ac */ /* 0x000e660008000800 */
[----:B------:R-:W-:Y:S02]  /*32f0*/  UIADD3 UR14, UPT, UPT, UR8, 0x6300, URZ ;  /* 0x00006300080e7890 */ /* 0x000fe4000fffe0ff */
[----:B------:R-:W-:-:S03]  /*3300*/  UIADD3 UR15, UPT, UPT, UR8, 0x7b00, URZ ;  /* 0x00007b00080f7890 */ /* 0x000fc6000fffe0ff */
[----:B--2---:R-:W2:Y:S01]  /*3310*/  LDS R2, [UR8+0x130] ;  /* 0x00013008ff027984 */ /* 0x004ea20008000800 */
[----:B------:R-:W-:Y:S02]  /*3320*/  USHF.R.U32.HI UR14, URZ, 0x4, UR14 ;  /* 0x00000004ff0e7899 */ /* 0x000fe4000801160e */
[----:B------:R-:W-:Y:S02]  /*3330*/  USHF.R.U32.HI UR15, URZ, 0x4, UR15 ;  /* 0x00000004ff0f7899 */ /* 0x000fe4000801160f */
[----:B------:R-:W-:Y:S02]  /*3340*/  ULOP3.LUT UR14, UR14, 0x3fff, URZ, 0xc0, !UPT ;  /* 0x00003fff0e0e7892 */ /* 0x000fe4000f8ec0ff */
[----:B------:R-:W-:Y:S02]  /*3350*/  ULOP3.LUT UR15, UR15, 0x3fff, URZ, 0xc0, !UPT ;  /* 0x00003fff0f0f7892 */ /* 0x000fe4000f8ec0ff */
[----:B------:R-:W-:Y:S02]  /*3360*/  ULOP3.LUT UR14, UR14, 0x10000, URZ, 0xfc, !UPT ;  /* 0x000100000e0e7892 */ /* 0x000fe4000f8efcff */
[----:B-1----:R-:W-:-:S02]  /*3370*/  UIADD3 UR6, UPT, UPT, UR6, 0x1f, URZ ;  /* 0x0000001f06067890 */ /* 0x002fc4000fffe0ff */
[----:B------:R-:W-:Y:S02]  /*3380*/  ULOP3.LUT UR15, UR15, 0x10000, URZ, 0xfc, !UPT ;  /* 0x000100000f0f7892 */ /* 0x000fe4000f8efcff */
[----:B------:R-:W-:Y:S01]  /*3390*/  USHF.R.S32.HI UR7, URZ, 0x1f, UR6 ;  /* 0x0000001fff077899 */ /* 0x000fe20008011406 */
[----:B------:R-:W-:Y:S01]  /*33a0*/  UMOV UR20, URZ ;  /* 0x000000ff00147c82 */ /* 0x000fe20008000000 */
[----:B------:R-:W-:Y:S02]  /*33b0*/  UMOV UR26, 0x0 ;  /* 0x00000000001a7882 */ /* 0x000fe40000000000 */
[----:B------:R-:W-:Y:S01]  /*33c0*/  ULEA.HI UR7, UR7, UR6, URZ, 0x5 ;  /* 0x0000000607077291 */ /* 0x000fe2000f8f28ff */
[----:B------:R-:W-:-:S03]  /*33d0*/  UMOV UR27, 0x8400010 ;  /* 0x08400010001b7882 */ /* 0x000fc60000000000 */
[----:B------:R-:W-:-:S04]  /*33e0*/  USHF.R.S32.HI UR7, URZ, 0x5, UR7 ;  /* 0x00000005ff077899 */ /* 0x000fc80008011407 */
[----:B------:R-:W-:-:S04]  /*33f0*/  UISETP.LT.AND UP0, UPT, UR7, 0x1, UPT ;  /* 0x000000010700788c */ /* 0x000fc8000bf01270 */
[----:B------:R-:W-:Y:S01]  /*3400*/  USEL UR23, UR7, 0x1, !UP0 ;  /* 0x0000000107177887 */ /* 0x000fe2000c000000 */
[----:B--2---:R-:W-:Y:S02]  /*3410*/  R2UR UR24, R2 ;  /* 0x00000000021872ca */ /* 0x004fe400000e0000 */
[----:B------:R-:W-:-:S13]  /*3420*/  CS2R R2, SRZ ;  /* 0x0000000000027805 */ /* 0x000fda000001ff00 */
.L_x_73:
[C---:B------:R-:W-:Y:S02]  /*3430*/  LEA R0, R8.reuse, UR8, 0x3 ;  /* 0x0000000808007c11 */ /* 0x040fe4000f8e18ff */
[----:B------:R-:W-:Y:S02]  /*3440*/  SHF.L.U32 R4, R3, 0x1f, RZ ;  /* 0x0000001f03047819 */ /* 0x000fe400000006ff */
[----:B------:R-:W-:Y:S02]  /*3450*/  LEA R5, R8, UR8, 0x4 ;  /* 0x0000000808057c11 */ /* 0x000fe4000f8e20ff */
[----:B------:R-:W1:Y:S02]  /*3460*/  SYNCS.PHASECHK.TRANS64.TRYWAIT P0, [R0+URZ+0x80], R4 ;  /* 0x00008004000075a7 */ /* 0x000e6400080011ff */
[----:B-1-34-:R-:W-:Y:S05]  /*3470*/  @!P0 BRA `(.L_x_66) ;  /* 0x0000006800088947 */ /* 0x01afea0003800000 */
.L_x_158:
[----:B-1----:R-:W1:Y:S01]  /*3480*/  LDS.128 R4, [R5+0x110] ;  /* 0x0001100005047984 */ /* 0x002e620000000c00 */
[----:B------:R-:W-:Y:S02]  /*3490*/  VIADD R0, R0, 0x90 ;  /* 0x0000009000007836 */ /* 0x000fe40000000000 */
[----:B------:R-:W-:Y:S01]  /*34a0*/  VIADD R8, R8, 0x1 ;  /* 0x0000000108087836 */ /* 0x000fe20000000000 */
[----:B------:R-:W-:Y:S01]  /*34b0*/  @!PT LDS RZ, [RZ] ;  /* 0x00000000fffff984 */ /* 0x000fe20000000800 */
[----:B------:R-:W-:Y:S01]  /*34c0*/  @!PT LDS RZ, [RZ] ;  /* 0x00000000fffff984 */ /* 0x000fe20000000800 */
[----:B------:R-:W-:Y:S01]  /*34d0*/  @!PT LDS RZ, [RZ] ;  /* 0x00000000fffff984 */ /* 0x000fe20000000800 */
[----:B------:R-:W-:Y:S01]  /*34e0*/  @!PT LDS RZ, [RZ] ;  /* 0x00000000fffff984 */ /* 0x000fe20000000800 */
[----:B------:R2:W-:Y:S06]  /*34f0*/  MEMBAR.ALL.CTA ;  /* 0x0000000000007992 */ /* 0x0005ec0000008000 */
[----:B--2---:R-:W2:Y:S01]  /*3500*/  FENCE.VIEW.ASYNC.S ;  /* 0x00000000000073c6 */ /* 0x004ea20000000000 */
[----:B------:R-:W-:-:S04]  /*3510*/  PRMT R0, RZ, 0x654, R0 ;  /* 0x00000654ff007816 */ /* 0x000fc80000000000 */
[----:B--2---:R2:W-:Y:S01]  /*3520*/  SYNCS.ARRIVE.TRANS64.RED.A1T0 RZ, [R0+URZ], RZ ;  /* 0x000000ff00ff79a7 */ /* 0x0045e200081004ff */
[----:B-1----:R-:W-:Y:S01]  /*3530*/  LOP3.LUT P1, RZ, R6, 0x1, RZ, 0xc0, !PT ;  /* 0x0000000106ff7812 */ /* 0x002fe2000782c0ff */
[----:B--2---:R-:W-:-:S12]  /*3540*/  BRA.U UP2, `(.L_x_67) ;  /* 0x0000000102cc7547 */ /* 0x004fd8000b800000 */
[----:B------:R-:W1:Y:S01]  /*3550*/  LDCU UR6, c[0x0][0x38c] ;  /* 0x00007180ff0677ac */ /* 0x000e620008000800 */
[----:B------:R-:W-:Y:S02]  /*3560*/  PLOP3.LUT P2, PT, PT, PT, PT, 0x80, 0x8 ;  /* 0x000000000008781c */ /* 0x000fe40003f4f070 */
[----:B------:R-:W-:Y:S01]  /*3570*/  SHF.L.U32 R4, R9, 0x1f, RZ ;  /* 0x0000001f09047819 */ /* 0x000fe200000006ff */
[----:B------:R-:W-:Y:S02]  /*3580*/  ULEA UR11, UR22, UR8, 0x3 ;  /* 0x00000008160b7291 */ /* 0x000fe4000f8e18ff */
[----:B-1----:R-:W-:-:S06]  /*3590*/  UISETP.GE.AND UP0, UPT, UR6, 0x1, UPT ;  /* 0x000000010600788c */ /* 0x002fcc000bf06270 */
[----:B------:R-:W-:-:S05]  /*35a0*/  PLOP3.LUT P0, PT, PT, PT, UP0, 0x80, 0x8 ;  /* 0x000000000008781c */ /* 0x000fca0003f0f008 */
[----:B------:R-:W-:-:S08]  /*35b0*/  @UP0 ULEA UR6, UR21, UR8, 0x3 ;  /* 0x0000000815060291 */ /* 0x000fd0000f8e18ff */
[----:B------:R-:W-:-:S04]  /*35c0*/  @P0 SHF.L.U32 R0, R2, 0x1f, RZ ;  /* 0x0000001f02000819 */ /* 0x000fc800000006ff */
[----:B------:R1:W2:Y:S01]  /*35d0*/  @P0 SYNCS.PHASECHK.TRANS64.TRYWAIT P2, [UR6], R0 ;  /* 0x00000000ff0005a7 */ /* 0x0002a20008041106 */
[----:B------:R-:W3:Y:S02]  /*35e0*/  SYNCS.PHASECHK.TRANS64.TRYWAIT P0, [UR11+0xc0], R4 ;  /* 0x0000c004ff0075a7 */ /* 0x000ee4000800110b */
[----:B-123--:R-:W-:Y:S05]  /*35f0*/  @!P0 BRA `(.L_x_68) ;  /* 0x0000006400bc8947 */ /* 0x00efea0003800000 */
.L_x_160:
[----:B------:R-:W-:Y:S01]  /*3600*/  UMOV UR19, UR20 ;  /* 0x0000001400137c82 */ /* 0x000fe20008000000 */
[----:B------:R-:W-:Y:S05]  /*3610*/  BRA.U !UP0, `(.L_x_69) ;  /* 0x0000000108887547 */ /* 0x000fea000b800000 */
[----:B------:R-:W-:Y:S02]  /*3620*/  UIADD3 UR19, UPT, UPT, UR23, UR20, URZ ;  /* 0x0000001417137290 */ /* 0x000fe4000fffe0ff */
[----:B------:R-:W-:Y:S02]  /*3630*/  ULEA UR10, UR22, UR24, 0x7 ;  /* 0x00000018160a7291 */ /* 0x000fe4000f8e38ff */
[----:B------:R-:W-:Y:S01]  /*3640*/  UPLOP3.LUT UP3, UPT, UPT, UPT, UPT, 0x40, 0x4 ;  /* 0x000000000004789c */ /* 0x000fe20003f6e870 */
[----:B------:R-:W-:Y:S01]  /*3650*/  UMOV UR18, UR7 ;  /* 0x0000000700127c82 */ /* 0x000fe20008000000 */
[----:B------:R-:W-:-:S09]  /*3660*/  UMOV UR17, UR21 ;  /* 0x0000001500117c82 */ /* 0x000fd20008000000 */
.L_x_72:
[----:B--2---:R-:W-:Y:S01]  /*3670*/  ULEA UR9, UR17, UR8, 0x3 ;  /* 0x0000000811097291 */ /* 0x004fe2000f8e18ff */
[----:B---3--:R-:W-:Y:S11]  /*3680*/  @P2 BRA `(.L_x_70) ;  /* 0x00000000000c2947 */ /* 0x008ff60003800000 */
[----:B-1----:R-:W-:Y:S04]  /*3690*/  SHF.L.U32 R4, R2, 0x1f, RZ ;  /* 0x0000001f02047819 */ /* 0x002fe800000006ff */
[----:B------:R-:W1:Y:S02]  /*36a0*/  SYNCS.PHASECHK.TRANS64.TRYWAIT P0, [UR9], R4 ;  /* 0x00000004ff0075a7 */ /* 0x000e640008001109 */
[----:B-1----:R-:W-:Y:S05]  /*36b0*/  @!P0 BRA `(.L_x_71) ;  /* 0x0000006400a48947 */ /* 0x002fea0003800000 */
.L_x_70:
[----:B------:R-:W-:Y:S01]  /*36c0*/  UISETP.NE.AND UP0, UPT, UR18, 0x1, UPT ;  /* 0x000000011200788c */ /* 0x000fe2000bf05270 */
[----:B------:R-:W-:Y:S01]  /*36d0*/  PLOP3.LUT P2, PT, PT, PT, PT, 0x80, 0x8 ;  /* 0x000000000008781c */ /* 0x000fe20003f4f070 */
[----:B------:R-:W-:Y:S02]  /*36e0*/  UIADD3 UR21, UPT, UPT, UR17, 0x1, URZ ;  /* 0x0000000111157890 */ /* 0x000fe4000fffe0ff */
[----:B------:R-:W-:Y:S02]  /*36f0*/  ULEA UR28, UR17, UR15, 0x8 ;  /* 0x0000000f111c7291 */ /* 0x000fe4000f8e40ff */
[----:B------:R-:W-:Y:S01]  /*3700*/  UISETP.NE.AND UP1, UPT, UR21, 0x3, UPT ;  /* 0x000000031500788c */ /* 0x000fe2000bf25270 */
[----:B------:R-:W-:Y:S01]  /*3710*/  PLOP3.LUT P0, PT, PT, PT, UP0, 0x80, 0x8 ;  /* 0x000000000008781c */ /* 0x000fe20003f0f008 */
[----:B------:R-:W-:Y:S02]  /*3720*/  ULEA UR30, UR17, UR14, 0x7 ;  /* 0x0000000e111e7291 */ /* 0x000fe4000f8e38ff */
[----:B------:R-:W-:Y:S02]  /*3730*/  USEL UR16, URZ, 0x1, UP1 ;  /* 0x00000001ff107887 */ /* 0x000fe40008800000 */
[----:B------:R-:W-:Y:S02]  /*3740*/  USEL UR21, UR21, URZ, UP1 ;  /* 0x000000ff15157287 */ /* 0x000fe40008800000 */
[----:B------:R-:W-:Y:S02]  /*3750*/  UIADD3 UR9, UPT, UPT, UR9, 0x18, URZ ;  /* 0x0000001809097890 */ /* 0x000fe4000fffe0ff */
[----:B------:R-:W-:Y:S01]  /*3760*/  @UP0 ULEA UR6, UR21, UR8, 0x3 ;  /* 0x0000000815060291 */ /* 0x000fe2000f8e18ff */
[----:B------:R-:W-:Y:S01]  /*3770*/  LOP3.LUT R2, R2, UR16, RZ, 0x3c, !PT ;  /* 0x0000001002027c12 */ /* 0x000fe2000f8e3cff */
[----:B------:R-:W-:Y:S01]  /*3780*/  UMOV UR29, 0xc0004010 ;  /* 0xc0004010001d7882 */ /* 0x000fe20000000000 */
[----:B------:R-:W-:Y:S01]  /*3790*/  UMOV UR31, 0xc0004010 ;  /* 0xc0004010001f7882 */ /* 0x000fe20000000000 */
[----:B------:R-:W-:Y:S01]  /*37a0*/  UIADD3 UR20, UPT, UPT, UR20, 0x1, URZ ;  /* 0x0000000114147890 */ /* 0x000fe2000fffe0ff */
[----:B-1----:R-:W-:Y:S01]  /*37b0*/  @P0 SHF.L.U32 R0, R2, 0x1f, RZ ;  /* 0x0000001f02000819 */ /* 0x002fe200000006ff */
[----:B------:R-:W-:Y:S02]  /*37c0*/  UIADD3 UR18, UPT, UPT, UR18, -0x1, URZ ;  /* 0xffffffff12127890 */ /* 0x000fe4000fffe0ff */
[----:B------:R-:W-:Y:S01]  /*37d0*/  UISETP.NE.AND UP0, UPT, UR20, UR19, UPT ;  /* 0x000000131400728c */ /* 0x000fe2000bf05270 */
[----:B------:R2:W3:Y:S01]  /*37e0*/  @P0 SYNCS.PHASECHK.TRANS64.TRYWAIT P2, [UR6], R0 ;  /* 0x00000000ff0005a7 */ /* 0x0004e20008041106 */
[----:B------:R2:W-:Y:S01]  /*37f0*/  UTCQMMA.2CTA gdesc[UR30], gdesc[UR28], tmem[UR10], tmem[UR26], idesc[UR27], UP3 ;  /* 0x00ff1a1c1e0075ea */ /* 0x0005e20009a0030a */
[----:B------:R-:W-:Y:S01]  /*3800*/  UPLOP3.LUT UP3, UPT, UPT, UPT, UPT, 0x80, 0x8 ;  /* 0x000000000008789c */ /* 0x000fe20003f6f070 */
[----:B------:R2:W-:Y:S01]  /*3810*/  UTCBAR.2CTA.MULTICAST [UR9], URZ, UR13 ;  /* 0x000000ff090073e9 */ /* 0x0005e2000820080d */
[----:B------:R-:W-:Y:S04]  /*3820*/  UMOV UR17, UR21 ;  /* 0x0000001500117c82 */ /* 0x000fe80008000000 */
[----:B------:R-:W-:Y:S05]  /*3830*/  BRA.U UP0, `(.L_x_72) ;  /* 0xfffffffd008c7547 */ /* 0x000fea000b83ffff */
.L_x_69:
[----:B------:R-:W-:Y:S01]  /*3840*/  UIADD3 UR11, UPT, UPT, UR11, 0xa0, URZ ;  /* 0x000000a00b0b7890 */ /* 0x000fe2000fffe0ff */
[----:B------:R-:W-:-:S08]  /*3850*/  UMOV UR20, UR19 ;  /* 0x0000001300147c82 */ /* 0x000fd00008000000 */
[----:B------:R4:W-:Y:S01]  /*3860*/  UTCBAR.2CTA.MULTICAST [UR11], URZ, UR12 ;  /* 0x000000ff0b0073e9 */ /* 0x0009e2000820080c */
[----:B------:R-:W-:Y:S02]  /*3870*/  NOP ;  /* 0x0000000000007918 */ /* 0x000fe40000000000 */
.L_x_67:
[----:B------:R-:W-:Y:S01]  /*3880*/  UIADD3 UR22, UPT, UPT, UR22, 0x1, URZ ;  /* 0x0000000116167890 */ /* 0x000fe2000fffe0ff */
[----:B------:R-:W-:-:S03]  /*3890*/  ISETP.NE.AND P0, PT, R8, 0x2, PT ;  /* 0x000000020800780c */ /* 0x000fc60003f05270 */
[----:B------:R-:W-:Y:S01]  /*38a0*/  UISETP.NE.AND UP0, UPT, UR22, 0x4, UPT ;  /* 0x000000041600788c */ /* 0x000fe2000bf05270 */
[----:B-12---:R-:W-:Y:S02]  /*38b0*/  SEL R0, RZ, 0x1, P0 ;  /* 0x00000001ff007807 */ /* 0x006fe40000000000 */
[----:B------:R-:W-:Y:S01]  /*38c0*/  SEL R8, R8, RZ, P0 ;  /* 0x000000ff08087207 */ /* 0x000fe20000000000 */
[----:B------:R-:W-:Y:S01]  /*38d0*/  USEL UR6, URZ, 0x1, UP0 ;  /* 0x00000001ff067887 */ /* 0x000fe20008000000 */
[----:B------:R-:W-:Y:S01]  /*38e0*/  LOP3.LUT R3, R3, R0, RZ, 0x3c, !PT ;  /* 0x0000000003037212 */ /* 0x000fe200078e3cff */
[----:B------:R-:W-:-:S04]  /*38f0*/  USEL UR22, UR22, URZ, UP0 ;  /* 0x000000ff16167287 */ /* 0x000fc80008000000 */
[----:B------:R-:W-:Y:S01]  /*3900*/  LOP3.LUT R9, R9, UR6, RZ, 0x3c, !PT ;  /* 0x0000000609097c12 */ /* 0x000fe2000f8e3cff */
[----:B------:R-:W-:Y:S07]  /*3910*/  @P1 BRA `(.L_x_73) ;  /* 0xfffffff800c41947 */ /* 0x000fee000383ffff */
[----:B------:R-:W1:Y:S01]  /*3920*/  S2UR UR6, SR_CgaCtaId ;  /* 0x00000000000679c3 */ /* 0x000e620000008800 */
[----:B------:R-:W-:Y:S01]  /*3930*/  ELECT P0, URZ, PT ;  /* 0x0000000000ff782f */ /* 0x000fe20003800000 */
[----:B------:R-:W-:Y:S01]  /*3940*/  HFMA2 R0, -RZ, RZ, 0, 5.9604644775390625e-08 ;  /* 0x00000001ff007431 */ /* 0x000fe200000001ff */
[----:B------:R-:W-:-:S05]  /*3950*/  UMOV UR7, 0x40 ;  /* 0x0000004000077882 */ /* 0x000fca0000000000 */
[----:B------:R-:W-:Y:S01]  /*3960*/  UVIRTCOUNT.DEALLOC.SMPOOL 0x80 ;  /* 0x000000800000784c */ /* 0x000fe20000000000 */
[----:B------:R-:W-:Y:S02]  /*3970*/  UISETP.NE.AND UP0, UPT, UR5, URZ, UPT ;  /* 0x000000ff0500728c */ /* 0x000fe4000bf05270 */
[----:B-1----:R-:W-:-:S09]  /*3980*/  ULEA UR6, UR6, UR7, 0x18 ;  /* 0x0000000706067291 */ /* 0x002fd2000f8ec0ff */
[----:B------:R1:W-:Y:S01]  /*3990*/  @P0 STS.U8 [UR6+0x1c], R0 ;  /* 0x00001c00ff000988 */ /* 0x0003e20008000006 */
[----:B------:R-:W-:Y:S05]  /*39a0*/  BRA.U UP0, `(.L_x_74) ;  /* 0x0000000100a07547 */ /* 0x000fea000b800000 */
[----:B------:R-:W-:Y:S01]  /*39b0*/  UIADD3 UR5, UPT, UPT, UR8, 0xc0, URZ ;  /* 0x000000c008057890 */ /* 0x000fe2000fffe0ff */
[----:B------:R-:W-:-:S03]  /*39c0*/  SHF.L.U32 R2, R9, 0x1f, RZ ;  /* 0x0000001f09027819 */ /* 0x000fc600000006ff */
[----:B------:R-:W-:-:S09]  /*39d0*/  ULEA UR7, UR22, UR5, 0x3 ;  /* 0x0000000516077291 */ /* 0x000fd2000f8e18ff */
[----:B------:R-:W2:Y:S02]  /*39e0*/  SYNCS.PHASECHK.TRANS64.TRYWAIT P0, [UR7], R2 ;  /* 0x00000002ff0075a7 */ /* 0x000ea40008001107 */
[----:B--2---:R-:W-:Y:S05]  /*39f0*/  @!P0 BRA `(.L_x_75) ;  /* 0x0000006000ec8947 */ /* 0x004fea0003800000 */
.L_x_163:
[----:B------:R-:W-:-:S04]  /*3a00*/  UIADD3 UR9, UPT, UPT, UR22, 0x1, URZ ;  /* 0x0000000116097890 */ /* 0x000fc8000fffe0ff */
[----:B------:R-:W-:-:S04]  /*3a10*/  UISETP.NE.AND UP1, UPT, UR9, 0x4, UPT ;  /* 0x000000040900788c */ /* 0x000fc8000bf25270 */
[----:B------:R-:W-:Y:S02]  /*3a20*/  USEL UR10, URZ, 0x1, UP1 ;  /* 0x00000001ff0a7887 */ /* 0x000fe40008800000 */
[----:B------:R-:W-:-:S04]  /*3a30*/  USEL UR9, UR9, URZ, UP1 ;  /* 0x000000ff09097287 */ /* 0x000fc80008800000 */
[----:B------:R-:W-:Y:S01]  /*3a40*/  ULEA UR7, UR9, UR5, 0x3 ;  /* 0x0000000509077291 */ /* 0x000fe2000f8e18ff */
[----:B-1----:R-:W-:-:S04]  /*3a50*/  LOP3.LUT R2, R9, UR10, RZ, 0x3c, !PT ;  /* 0x0000000a09027c12 */ /* 0x002fc8000f8e3cff */
[----:B------:R-:W-:-:S04]  /*3a60*/  SHF.L.U32 R3, R2, 0x1f, RZ ;  /* 0x0000001f02037819 */ /* 0x000fc800000006ff */
[----:B------:R-:W1:Y:S02]  /*3a70*/  SYNCS.PHASECHK.TRANS64.TRYWAIT P0, [UR7], R3 ;  /* 0x00000003ff0075a7 */ /* 0x000e640008001107 */
[----:B-1----:R-:W-:Y:S05]  /*3a80*/  @!P0 BRA `(.L_x_76) ;  /* 0x0000006000e08947 */ /* 0x002fea0003800000 */
.L_x_165:
        /* <DEDUP_REMOVED lines=9> */
.L_x_167:
[----:B------:R-:W-:-:S04]  /*3b20*/  UIADD3 UR9, UPT, UPT, UR9, 0x1, URZ ;  /* 0x0000000109097890 */ /* 0x000fc8000fffe0ff */
[----:B------:R-:W-:-:S04]  /*3b30*/  UISETP.NE.AND UP1, UPT, UR9, 0x4, UPT ;  /* 0x000000040900788c */ /* 0x000fc8000bf25270 */
[----:B------:R-:W-:Y:S02]  /*3b40*/  USEL UR7, URZ, 0x1, UP1 ;  /* 0x00000001ff077887 */ /* 0x000fe40008800000 */
[----:B------:R-:W-:-:S04]  /*3b50*/  USEL UR9, UR9, URZ, UP1 ;  /* 0x000000ff09097287 */ /* 0x000fc80008800000 */
[----:B------:R-:W-:Y:S01]  /*3b60*/  ULEA UR9, UR9, UR5, 0x3 ;  /* 0x0000000509097291 */ /* 0x000fe2000f8e18ff */
[----:B------:R-:W-:-:S04]  /*3b70*/  LOP3.LUT R2, R2, UR7, RZ, 0x3c, !PT ;  /* 0x0000000702027c12 */ /* 0x000fc8000f8e3cff */
[----:B------:R-:W-:Y:S01]  /*3b80*/  SHF.L.U32 R2, R2, 0x1f, RZ ;  /* 0x0000001f02027819 */ /* 0x000fe200000006ff */
[----:B-1----:R-:W-:-:S04]  /*3b90*/  IMAD.U32 R0, RZ, RZ, UR9 ;  /* 0x00000009ff007e24 */ /* 0x002fc8000f8e00ff */
[----:B------:R1:W2:Y:S03]  /*3ba0*/  SYNCS.PHASECHK.TRANS64.TRYWAIT P0, [R0+URZ], R2 ;  /* 0x00000002000075a7 */ /* 0x0002a600080011ff */
[----:B--2---:R-:W-:Y:S05]  /*3bb0*/  @!P0 NANOSLEEP.SYNCS 0x989680 ;  /* 0x009896800000895d */ /* 0x004fea0003900000 */
[----:B------:R-:W2:Y:S02]  /*3bc0*/  @!P0 SYNCS.PHASECHK.TRANS64 P0, [R0+URZ], R2 ;  /* 0x00000002000085a7 */ /* 0x000ea400080010ff */
[----:B--2---:R-:W-:Y:S05]  /*3bd0*/  @P0 BRA `(.L_x_78) ;  /* 0x0000000000200947 */ /* 0x004fea0003800000 */
.L_x_79:
[----:B--2---:R2:W1:Y:S02]  /*3be0*/  SYNCS.PHASECHK.TRANS64.TRYWAIT P0, [R0+URZ], R2 ;  /* 0x00000002000075a7 */ /* 0x00446400080011ff */
[----:B-1----:R-:W-:Y:S05]  /*3bf0*/  @!P0 NANOSLEEP.SYNCS 0x989680 ;  /* 0x009896800000895d */ /* 0x002fea0003900000 */
[----:B------:R-:W1:Y:S02]  /*3c00*/  @!P0 SYNCS.PHASECHK.TRANS64 P0, [R0+URZ], R2 ;  /* 0x00000002000085a7 */ /* 0x000e6400080010ff */
[----:B-1----:R-:W-:Y:S05]  /*3c10*/  @!P0 BRA `(.L_x_79) ;  /* 0xfffffffc00f08947 */ /* 0x002fea000383ffff */
[----:B------:R-:W-:Y:S05]  /*3c20*/  BRA `(.L_x_78) ;  /* 0x00000000000c7947 */ /* 0x000fea0003800000 */
.L_x_74:
[----:B------:R-:W-:-:S04]  /*3c30*/  UIADD3 UR5, UPT, UPT, UR8, 0x100, URZ ;  /* 0x0000010008057890 */ /* 0x000fc8000fffe0ff */
[----:B------:R-:W-:-:S09]  /*3c40*/  UPRMT UR5, UR4, 0x654, UR5 ;  /* 0x0000065404057896 */ /* 0x000fd20008000005 */
[----:B------:R-:W-:Y:S03]  /*3c50*/  SYNCS.ARRIVE.TRANS64.RED.A1T0 RZ, [UR5], RZ ;  /* 0x000000ffffff79a7 */ /* 0x000fe60008100405 */
.L_x_78:
[----:B-12---:R-:W-:Y:S01]  /*3c60*/  SHF.L.U32 R2, RZ, 0x1f, RZ ;  /* 0x0000001fff027819 */ /* 0x006fe200000006ff */
[----:B------:R-:W-:Y:S01]  /*3c70*/  UIADD3 UR5, UPT, UPT, UR8, 0x100, URZ ;  /* 0x0000010008057890 */ /* 0x000fe2000fffe0ff */
[----:B------:R-:W-:Y:S02]  /*3c80*/  PLOP3.LUT P0, PT, PT, PT, UP0, 0x80, 0x8 ;  /* 0x000000000008781c */ /* 0x000fe40003f0f008 */
[----:B------:R-:W1:Y:S02]  /*3c90*/  SYNCS.PHASECHK.TRANS64.TRYWAIT P1, [UR8+0x100], R2 ;  /* 0x00010002ff0075a7 */ /* 0x000e640008021108 */
[----:B-1----:R-:W-:Y:S09]  /*3ca0*/  @!P1 BRA `(.L_x_80) ;  /* 0x0000006000889947 */ /* 0x002ff20003800000 */
.L_x_169:
[----:B------:R-:W-:Y:S01]  /*3cb0*/  @!UP0 UPRMT UR5, UR4, 0x654, UR5 ;  /* 0x0000065404058896 */ /* 0x000fe20008000005 */
[----:B------:R-:W-:Y:S02]  /*3cc0*/  UMOV UR8, 0xffff ;  /* 0x0000ffff00087882 */ /* 0x000fe40000000000 */
[----:B------:R-:W-:-:S06]  /*3cd0*/  UMOV UR4, 0x1 ;  /* 0x0000000100047882 */ /* 0x000fcc0000000000 */
[----:B------:R-:W-:Y:S01]  /*3ce0*/  @!P0 SYNCS.ARRIVE.TRANS64.RED.A1T0 RZ, [UR5], RZ ;  /* 0x000000ffffff89a7 */ /* 0x000fe20008100405 */
[----:B------:R-:W-:Y:S01]  /*3cf0*/  NOP ;  /* 0x0000000000007918 */ /* 0x000fe20000000000 */
[----:B-1----:R-:W1:Y:S01]  /*3d00*/  LDS R0, [UR6+0x14] ;  /* 0x00001406ff007984 */ /* 0x002e620008000800 */
[----:B------:R-:W-:-:S04]  /*3d10*/  ULOP3.LUT UR5, UR24, 0xffff, URZ, 0xc0, !UPT ;  /* 0x0000ffff18057892 */ /* 0x000fc8000f8ec0ff */
[----:B------:R-:W-:-:S04]  /*3d20*/  USHF.R.U32.HI UR5, URZ, 0x5, UR5 ;  /* 0x00000005ff057899 */ /* 0x000fc80008011605 */
[----:B------:R-:W-:Y:S02]  /*3d30*/  USHF.L.U32 UR8, UR8, UR5, URZ ;  /* 0x0000000508087299 */ /* 0x000fe400080006ff */
[----:B------:R-:W-:-:S04]  /*3d40*/  USHF.L.U32 UR4, UR4, UR5, URZ ;  /* 0x0000000504047299 */ /* 0x000fc800080006ff */
[----:B-1----:R-:W-:-:S04]  /*3d50*/  LOP3.LUT R0, R0, UR8, RZ, 0xc0, !PT ;  /* 0x0000000800007c12 */ /* 0x002fc8000f8ec0ff */
[----:B------:R-:W-:-:S13]  /*3d60*/  ISETP.NE.AND P0, PT, R0, UR8, PT ;  /* 0x0000000800007c0c */ /* 0x000fda000bf05270 */
[----:B------:R-:W-:Y:S05]  /*3d70*/  @P0 BRA `(.L_x_81) ;  /* 0x0000000000580947 */ /* 0x000fea0003800000 */
[----:B------:R-:W1:Y:S02]  /*3d80*/  LDS R0, [UR6+0x18] ;  /* 0x00001806ff007984 */ /* 0x000e640008000800 */
[----:B-1----:R-:W-:-:S04]  /*3d90*/  LOP3.LUT R0, R0, UR4, RZ, 0xc0, !PT ;  /* 0x0000000400007c12 */ /* 0x002fc8000f8ec0ff */
[----:B------:R-:W-:-:S13]  /*3da0*/  ISETP.NE.AND P0, PT, R0, UR4, PT ;  /* 0x0000000400007c0c */ /* 0x000fda000bf05270 */
[----:B------:R-:W-:Y:S05]  /*3db0*/  @P0 BRA `(.L_x_82) ;  /* 0x00000000003c0947 */ /* 0x000fea0003800000 */
[----:B------:R-:W1:Y:S01]  /*3dc0*/  S2R R2, SR_LANEID ;  /* 0x0000000000027919 */ /* 0x000e620000000000 */
[----:B------:R-:W-:Y:S01]  /*3dd0*/  ULOP3.LUT UR8, URZ, UR8, URZ, 0x33, !UPT ;  /* 0x00000008ff087292 */ /* 0x000fe2000f8e33ff */
[----:B------:R-:W-:Y:S02]  /*3de0*/  VOTEU.ANY UR7, UPT, PT ;  /* 0x0000000000077886 */ /* 0x000fe400038e0100 */
[----:B------:R-:W-:-:S03]  /*3df0*/  UFLO.U32 UR7, UR7 ;  /* 0x00000007000772bd */ /* 0x000fc600080e0000 */
[----:B------:R-:W-:-:S04]  /*3e00*/  IMAD.U32 R0, RZ, RZ, UR8 ;  /* 0x00000008ff007e24 */ /* 0x000fc8000f8e00ff */
[----:B------:R2:W3:Y:S02]  /*3e10*/  REDUX UR5, R0 ;  /* 0x00000000000573c4 */ /* 0x0004e40000000000 */
[----:B------:R1:W-:Y:S02]  /*3e20*/  UTCATOMSWS.AND URZ, UR8 ;  /* 0x0000000800ff79e3 */ /* 0x0003e40008000000 */
[----:B-1----:R-:W-:Y:S02]  /*3e30*/  ISETP.EQ.U32.AND P0, PT, R2, UR7, PT ;  /* 0x0000000702007c0c */ /* 0x002fe4000bf02070 */
[----:B--2---:R-:W-:Y:S02]  /*3e40*/  LOP3.LUT R0, RZ, UR4, RZ, 0x33, !PT ;  /* 0x00000004ff007c12 */ /* 0x004fe4000f8e33ff */
[----:B---3--:R-:W-:Y:S02]  /*3e50*/  MOV R2, UR5 ;  /* 0x0000000500027c02 */ /* 0x008fe40008000f00 */
[----:B------:R-:W1:Y:S07]  /*3e60*/  REDUX UR4, R0 ;  /* 0x00000000000473c4 */ /* 0x000e6e0000000000 */
[----:B------:R2:W-:Y:S01]  /*3e70*/  @P0 ATOMS.AND RZ, [UR6+0x14], R2 ;  /* 0x00001402ffff098c */ /* 0x0005e2000a800006 */
[----:B-1----:R-:W-:-:S05]  /*3e80*/  IMAD.U32 R0, RZ, RZ, UR4 ;  /* 0x00000004ff007e24 */ /* 0x002fca000f8e00ff */
[----:B------:R2:W-:Y:S01]  /*3e90*/  @P0 ATOMS.AND RZ, [UR6+0x18], R0 ;  /* 0x00001800ffff098c */ /* 0x0005e2000a800006 */
[----:B------:R-:W-:Y:S05]  /*3ea0*/  BRA `(.L_x_83) ;  /* 0x0000000000147947 */ /* 0x000fea0003800000 */
.L_x_82:
[----:B------:R-:W-:Y:S02]  /*3eb0*/  MOV R2, 0x3ed0 ;  /* 0x00003ed000027802 */ /* 0x000fe40000000f00 */
[----:B---345:R-:W-:Y:S05]  /*3ec0*/  CALL.REL.NOINC `($__internal_0_$__cuda_sm10x_tcgen05_guardrail_trap_col_being_dealloced_not_returned_by_alloc) ;  /* 0x0000006400647944 */ /* 0x038fea0003c00000 */
[----:B------:R-:W-:Y:S05]  /*3ed0*/  BRA `(.L_x_83) ;  /* 0x0000000000087947 */ /* 0x000fea0003800000 */
.L_x_81:
[----:B------:R-:W-:Y:S02]  /*3ee0*/  MOV R2, 0x3f00 ;  /* 0x00003f0000027802 */ /* 0x000fe40000000f00 */
[----:B---345:R-:W-:Y:S05]  /*3ef0*/  CALL.REL.NOINC `($__internal_2_$__cuda_sm10x_tcgen05_guardrail_trap_unallocated_columns_being_dealloced) ;  /* 0x0000006400707944 */ /* 0x038fea0003c00000 */
.L_x_83:
[----:B------:R-:W-:Y:S01]  /*3f00*/  NOP ;  /* 0x0000000000007918 */ /* 0x000fe20000000000 */
[----:B----4-:R-:W-:Y:S05]  /*3f10*/  EXIT ;  /* 0x000000000000794d */ /* 0x010fea0003800000 */
.L_x_54:
[----:B------:R-:W-:-:S09]  /*3f20*/  UISETP.NE.OR UP5, UPT, UR10, 0x3, !UP5 ;  /* 0x000000030a00788c */ /* 0x000fd2000efa5670 */
[----:B------:R-:W-:Y:S05]  /*3f30*/  BRA.U UP5, `(.L_x_84) ;  /* 0x0000001105747547 */ /* 0x000fea000b800000 */
[----:B------:R-:W1:Y:S01]  /*3f40*/  LDC R0, c[0x0][0xb30] ;  /* 0x0002cc00ff007b82 */ /* 0x000e620000000800 */
[----:B------:R-:W2:Y:S01]  /*3f50*/  LDCU.64 UR8, c[0x0][0x888] ;  /* 0x00011100ff0877ac */ /* 0x000ea20008000a00 */
[----:B------:R-:W-:Y:S02]  /*3f60*/  HFMA2 R27, -RZ, RZ, 0, 0 ;  /* 0x00000000ff1b7431 */ /* 0x000fe400000001ff */
[----:B------:R-:W-:Y:S01]  /*3f70*/  IMAD.MOV.U32 R29, RZ, RZ, 0x1 ;  /* 0x00000001ff1d7424 */ /* 0x000fe200078e00ff */
[----:B------:R-:W-:Y:S01]  /*3f80*/  MOV R25, 0x1000 ;  /* 0x0000100000197802 */ /* 0x000fe20000000f00 */
[----:B------:R-:W3:Y:S01]  /*3f90*/  LDCU.64 UR4, c[0x0][0x890] ;  /* 0x00011200ff0477ac */ /* 0x000ee20008000a00 */
[----:B------:R-:W-:Y:S01]  /*3fa0*/  IMAD.MOV.U32 R28, RZ, RZ, RZ ;  /* 0x000000ffff1c7224 */ /* 0x000fe200078e00ff */
[----:B------:R-:W4:Y:S01]  /*3fb0*/  LDC R24, c[0x0][0x370] ;  /* 0x0000dc00ff187b82 */ /* 0x000f220000000800 */
[----:B------:R-:W-:Y:S01]  /*3fc0*/  UMOV UR7, 0x400 ;  /* 0x0000040000077882 */ /* 0x000fe20000000000 */
[----:B------:R-:W-:-:S02]  /*3fd0*/  UPLOP3.LUT UP1, UPT, UPT, UPT, UPT, 0x40, 0x4 ;  /* 0x000000000004789c */ /* 0x000fc40003f2e870 */
[----:B------:R-:W-:-:S04]  /*3fe0*/  ULEA UR7, UR37, UR7, 0x18 ;  /* 0x0000000725077291 */ /* 0x000fc8000f8ec0ff */
[----:B------:R-:W4:Y:S01]  /*3ff0*/  LDC R3, c[0x0][0xb0c] ;  /* 0x0002c300ff037b82 */ /* 0x000f220000000800 */
[----:B------:R-:W-:Y:S02]  /*4000*/  UIADD3 UR13, UPT, UPT, UR7, 0x48, URZ ;  /* 0x00000048070d7890 */ /* 0x000fe4000fffe0ff */
[----:B--2---:R-:W-:Y:S02]  /*4010*/  UISETP.NE.U32.AND UP3, UPT, UR8, URZ, UPT ;  /* 0x000000ff0800728c */ /* 0x004fe4000bf65070 */
[----:B------:R-:W-:Y:S02]  /*4020*/  UIADD3 UR41, UPT, UPT, UR7, 0x30, URZ ;  /* 0x0000003007297890 */ /* 0x000fe4000fffe0ff */
[----:B---3--:R-:W-:Y:S01]  /*4030*/  UISETP.NE.U32.AND UP4, UPT, UR4, URZ, UPT ;  /* 0x000000ff0400728c */ /* 0x008fe2000bf85070 */
[----:B------:R-:W2:Y:S01]  /*4040*/  LDC R18, c[0x0][0xb20] ;  /* 0x0002c800ff127b82 */ /* 0x000ea20000000800 */
[----:B-1----:R-:W-:Y:S01]  /*4050*/  ISETP.NE.AND P1, PT, R0, 0x1, PT ;  /* 0x000000010000780c */ /* 0x002fe20003f25270 */
[----:B------:R-:W-:-:S02]  /*4060*/  UISETP.NE.AND.EX UP3, UPT, UR9, URZ, UPT, UP3 ;  /* 0x000000ff0900728c */ /* 0x000fc4000bf65330 */
[----:B------:R-:W-:Y:S02]  /*4070*/  UIADD3 UR33, UPT, UPT, UR7, 0x38, URZ ;  /* 0x0000003807217890 */ /* 0x000fe4000fffe0ff */
[----:B------:R-:W-:Y:S02]  /*4080*/  UIADD3 UR25, UPT, UPT, UR7, 0x40, URZ ;  /* 0x0000004007197890 */ /* 0x000fe4000fffe0ff */
[----:B------:R-:W1:Y:S01]  /*4090*/  LDC.64 R30, c[0x0][0x348] ;  /* 0x0000d200ff1e7b82 */ /* 0x000e620000000a00 */
[----:B------:R-:W-:Y:S02]  /*40a0*/  UPRMT UR13, UR37, 0x654, UR13 ;  /* 0x00000654250d7896 */ /* 0x000fe4000800000d */
[----:B------:R-:W-:-:S05]  /*40b0*/  UISETP.NE.AND.EX UP4, UPT, UR5, URZ, UPT, UP4 ;  /* 0x000000ff0500728c */ /* 0x000fca000bf85340 */
[----:B------:R-:W3:Y:S08]  /*40c0*/  LDC.64 R16, c[0x0][0xb10] ;  /* 0x0002c400ff107b82 */ /* 0x000ef00000000a00 */
[----:B------:R-:W1:Y:S08]  /*40d0*/  LDC.64 R6, c[0x0][0xb18] ;  /* 0x0002c600ff067b82 */ /* 0x000e700000000a00 */
[----:B------:R-:W1:Y:S08]  /*40e0*/  LDC.64 R4, c[0x0][0xb28] ;  /* 0x0002ca00ff047b82 */ /* 0x000e700000000a00 */
[----:B--2-4-:R-:W1:Y:S02]  /*40f0*/  LDC R19, c[0x0][0x374] ;  /* 0x0000dd00ff137b82 */ /* 0x014e640000000800 */
.L_x_95:
[C---:B------:R-:W-:Y:S02]  /*4100*/  LEA R0, R28.reuse, UR7, 0x3 ;  /* 0x000000071c007c11 */ /* 0x040fe4000f8e18ff */
[----:B------:R-:W-:Y:S02]  /*4110*/  SHF.L.U32 R2, R27, 0x1f, RZ ;  /* 0x0000001f1b027819 */ /* 0x000fe400000006ff */
[----:B------:R-:W-:Y:S02]  /*4120*/  LEA R20, R28, UR7, 0x4 ;  /* 0x000000071c147c11 */ /* 0x000fe4000f8e20ff */
[----:B--2---:R-:W2:Y:S02]  /*4130*/  SYNCS.PHASECHK.TRANS64.TRYWAIT P0, [R0+URZ+0x80], R2 ;  /* 0x00008002000075a7 */ /* 0x004ea400080011ff */
[----:B--2---:R-:W-:Y:S05]  /*4140*/  @!P0 BRA `(.L_x_85) ;  /* 0x0000005c00788947 */ /* 0x004fea0003800000 */
.L_x_170:
[----:B------:R-:W-:Y:S01]  /*4150*/  ISETP.GE.AND P0, PT, R40, 0x1, PT ;  /* 0x000000012800780c */ /* 0x000fe20003f06270 */
[----:B------:R-:W4:Y:S01]  /*4160*/  LDS.128 R20, [R20+0x110] ;  /* 0x0001100014147984 */ /* 0x000f220000000c00 */
[----:B--2---:R-:W-:Y:S01]  /*4170*/  VIADD R0, R0, 0x90 ;  /* 0x0000009000007836 */ /* 0x004fe20000000000 */
[----:B------:R-:W-:Y:S01]  /*4180*/  @!PT LDS RZ, [RZ] ;  /* 0x00000000fffff984 */ /* 0x000fe20000000800 */
[----:B------:R-:W-:Y:S01]  /*4190*/  @!PT LDS RZ, [RZ] ;  /* 0x00000000fffff984 */ /* 0x000fe20000000800 */
[----:B------:R-:W-:Y:S01]  /*41a0*/  @!PT LDS RZ, [RZ] ;  /* 0x00000000fffff984 */ /* 0x000fe20000000800 */
[----:B------:R-:W-:Y:S01]  /*41b0*/  @!PT LDS RZ, [RZ] ;  /* 0x00000000fffff984 */ /* 0x000fe20000000800 */
[----:B------:R2:W-:Y:S06]  /*41c0*/  MEMBAR.ALL.CTA ;  /* 0x0000000000007992 */ /* 0x0005ec0000008000 */
[----:B--2---:R-:W2:Y:S01]  /*41d0*/  FENCE.VIEW.ASYNC.S ;  /* 0x00000000000073c6 */ /* 0x004ea20000000000 */
[----:B------:R-:W-:Y:S04]  /*41e0*/  PRMT R0, RZ, 0x654, R0 ;  /* 0x00000654ff007816 */ /* 0x000fe80000000000 */
[----:B--2---:R2:W-:Y:S01]  /*41f0*/  SYNCS.ARRIVE.TRANS64.RED.A1T0 RZ, [R0+URZ], RZ ;  /* 0x000000ff00ff79a7 */ /* 0x0045e200081004ff */
[----:B----4-:R-:W-:Y:S11]  /*4200*/  LOP3.LUT P3, RZ, R22, 0x1, RZ, 0xc0, !PT ;  /* 0x0000000116ff7812 */ /* 0x010ff6000786c0ff */
[----:B------:R-:W-:Y:S02]  /*4210*/  @!UPT UIADD3 URZ, UPT, UPT, URZ, URZ, URZ ;  /* 0x000000fffffff290 */ /* 0x000fe4000fffe0ff */
[----:B------:R-:W-:Y:S02]  /*4220*/  @P3 MOV R11, R20 ;  /* 0x00000014000b3202 */ /* 0x000fe40000000f00 */
[----:B------:R-:W-:Y:S01]  /*4230*/  @P3 LOP3.LUT R10, R21, 0xffff, RZ, 0xc0, !PT ;  /* 0x0000ffff150a3812 */ /* 0x000fe200078ec0ff */
[----:B--2---:R-:W-:Y:S06]  /*4240*/  @!P0 BRA `(.L_x_86) ;  /* 0x0000000000a48947 */ /* 0x004fec0003800000 */
[-C--:B-1----:R-:W-:Y:S01]  /*4250*/  IMAD.HI.U32 R0, R19, R7.reuse, RZ ;  /* 0x0000000713007227 */ /* 0x082fe200078e00ff */
[----:B------:R-:W-:Y:S02]  /*4260*/  ISETP.NE.AND P0, PT, R6, 0x1, PT ;  /* 0x000000010600780c */ /* 0x000fe40003f05270 */
[----:B------:R-:W-:Y:S01]  /*4270*/  ISETP.NE.AND P2, PT, R40, 0x1, PT ;  /* 0x000000012800780c */ /* 0x000fe20003f45270 */
[----:B---3--:R-:W-:Y:S01]  /*4280*/  IMAD.HI.U32 R9, R24, R16, RZ ;  /* 0x0000001018097227 */ /* 0x008fe200078e00ff */
[----:B------:R-:W-:Y:S02]  /*4290*/  SHF.R.U32.HI R0, RZ, R18, R0 ;  /* 0x00000012ff007219 */ /* 0x000fe40000011600 */
[----:B------:R-:W-:Y:S01]  /*42a0*/  ISETP.NE.AND P4, PT, R3, 0x1, PT ;  /* 0x000000010300780c */ /* 0x000fe20003f85270 */
[----:B------:R-:W-:Y:S01]  /*42b0*/  IMAD.HI.U32 R13, R10, R7, RZ ;  /* 0x000000070a0d7227 */ /* 0x000fe200078e00ff */
[----:B------:R-:W-:Y:S02]  /*42c0*/  SHF.R.U32.HI R9, RZ, R17, R9 ;  /* 0x00000011ff097219 */ /* 0x000fe40000011609 */
[----:B------:R-:W-:Y:S01]  /*42d0*/  SEL R0, R19, R0, !P0 ;  /* 0x0000000013007207 */ /* 0x000fe20004000000 */
[----:B------:R-:W-:Y:S01]  /*42e0*/  IMAD.HI.U32 R12, R11, R16, RZ ;  /* 0x000000100b0c7227 */ /* 0x000fe200078e00ff */
[----:B------:R-:W-:Y:S03]  /*42f0*/  SEL R9, R24, R9, !P4 ;  /* 0x0000000918097207 */ /* 0x000fe60006000000 */
[-C--:B------:R-:W-:Y:S01]  /*4300*/  IMAD.HI.U32 R8, R0, R4.reuse, RZ ;  /* 0x0000000400087227 */ /* 0x080fe200078e00ff */
[----:B------:R-:W-:Y:S03]  /*4310*/  SHF.R.U32.HI R12, RZ, R17, R12 ;  /* 0x00000011ff0c7219 */ /* 0x000fe6000001160c */
[----:B------:R-:W-:Y:S01]  /*4320*/  IMAD.HI.U32 R2, R9, R4, RZ ;  /* 0x0000000409027227 */ /* 0x000fe200078e00ff */
[-C--:B------:R-:W-:Y:S02]  /*4330*/  @P2 SHF.R.U32.HI R0, RZ, R5.reuse, R8 ;  /* 0x00000005ff002219 */ /* 0x080fe40000011608 */
[----:B------:R-:W-:Y:S02]  /*4340*/  SHF.R.U32.HI R8, RZ, R18, R13 ;  /* 0x00000012ff087219 */ /* 0x000fe4000001160d */
[----:B------:R-:W-:Y:S01]  /*4350*/  @P2 SHF.R.U32.HI R9, RZ, R5, R2 ;  /* 0x00000005ff092219 */ /* 0x000fe20000011602 */
[----:B------:R-:W-:Y:S01]  /*4360*/  IMAD R0, R40, R0, RZ ;  /* 0x0000000028007224 */ /* 0x000fe200078e02ff */
[----:B------:R-:W-:Y:S02]  /*4370*/  SEL R8, R10, R8, !P0 ;  /* 0x000000080a087207 */ /* 0x000fe40004000000 */
[----:B------:R-:W-:Y:S01]  /*4380*/  SEL R2, R11, R12, !P4 ;  /* 0x0000000c0b027207 */ /* 0x000fe20006000000 */
[----:B------:R-:W-:Y:S01]  /*4390*/  IMAD R12, R40, R9, RZ ;  /* 0x00000009280c7224 */ /* 0x000fe200078e02ff */
[C---:B------:R-:W-:Y:S01]  /*43a0*/  ISETP.GE.AND P0, PT, R8.reuse, R0, PT ;  /* 0x000000000800720c */ /* 0x040fe20003f06270 */
[----:B------:R-:W-:Y:S03]  /*43b0*/  IMAD.HI.U32 R0, R8, R4, RZ ;  /* 0x0000000408007227 */ /* 0x000fe600078e00ff */
[----:B------:R-:W-:Y:S02]  /*43c0*/  ISETP.GE.OR P0, PT, R2, R12, P0 ;  /* 0x0000000c0200720c */ /* 0x000fe40000706670 */
[-C--:B------:R-:W-:Y:S04]  /*43d0*/  SHF.R.U32.HI R0, RZ, R5.reuse, R0 ;  /* 0x00000005ff007219 */ /* 0x080fe80000011600 */
[----:B------:R-:W-:Y:S05]  /*43e0*/  SEL R13, R8, R0, !P2 ;  /* 0x00000000080d7207 */ /* 0x000fea0005000000 */
[----:B------:R-:W-:Y:S02]  /*43f0*/  IMAD.MOV R12, RZ, RZ, -R13 ;  /* 0x000000ffff0c7224 */ /* 0x000fe400078e0a0d */
[----:B------:R-:W-:Y:S04]  /*4400*/  @!P0 IMAD.HI.U32 R0, R2, R4, RZ ;  /* 0x0000000402008227 */ /* 0x000fe800078e00ff */
[----:B------:R-:W-:Y:S01]  /*4410*/  IMAD R12, R40, R12, R8 ;  /* 0x0000000c280c7224 */ /* 0x000fe200078e0208 */
[----:B------:R-:W-:Y:S04]  /*4420*/  @!P0 SHF.R.U32.HI R0, RZ, R5, R0 ;  /* 0x00000005ff008219 */ /* 0x000fe80000011600 */
[----:B------:R-:W-:Y:S04]  /*4430*/  @!P0 SEL R0, R2, R0, !P2 ;  /* 0x0000000002008207 */ /* 0x000fe80005000000 */
[----:B------:R-:W-:Y:S01]  /*4440*/  @!P0 IADD3 R13, PT, PT, R13, -R0, RZ ;  /* 0x800000000d0d8210 */ /* 0x000fe20007ffe0ff */
[----:B------:R-:W-:Y:S01]  /*4450*/  @!P0 IMAD R0, R9, R12, R0 ;  /* 0x0000000c09008224 */ /* 0x000fe200078e0200 */
[----:B------:R-:W-:Y:S01]  /*4460*/  IADD3 R9, PT, PT, -R8, RZ, RZ ;  /* 0x000000ff08097210 */ /* 0x000fe20007ffe1ff */
[--C-:B------:R-:W-:Y:S02]  /*4470*/  IMAD.MOV R12, RZ, RZ, -R2.reuse ;  /* 0x000000ffff0c7224 */ /* 0x100fe400078e0a02 */
[----:B------:R-:W-:Y:S02]  /*4480*/  @!P0 IMAD R8, R13, R40, R2 ;  /* 0x000000280d088224 */ /* 0x000fe400078e0202 */
[----:B------:R-:W-:Y:S02]  /*4490*/  @!P0 IMAD.MOV.U32 R2, RZ, RZ, R0 ;  /* 0x000000ffff028224 */ /* 0x000fe400078e0000 */
[----:B------:R-:W-:Y:S02]  /*44a0*/  IMAD R11, R3, R12, R11 ;  /* 0x0000000c030b7224 */ /* 0x000fe400078e020b */
[----:B------:R-:W-:Y:S02]  /*44b0*/  IMAD R10, R6, R9, R10 ;  /* 0x00000009060a7224 */ /* 0x000fe400078e020a */
[----:B------:R-:W-:Y:S02]  /*44c0*/  IMAD R11, R2, R3, R11 ;  /* 0x00000003020b7224 */ /* 0x000fe400078e020b */
[----:B------:R-:W-:Y:S02]  /*44d0*/  IMAD R10, R8, R6, R10 ;  /* 0x00000006080a7224 */ /* 0x000fe400078e020a */
.L_x_86:
[----:B------:R-:W-:Y:S05]  /*44e0*/  BRA.U UP1, `(.L_x_87) ;  /* 0x0000000101107547 */ /* 0x000fea000b800000 */
[----:B------:R-:W-:Y:S04]  /*44f0*/  MOV R2, UR6 ;  /* 0x0000000600027c02 */ /* 0x000fe80008000f00 */
[----:B------:R-:W-:Y:S04]  /*4500*/  SHF.L.U32 R2, R2, 0x1f, RZ ;  /* 0x0000001f02027819 */ /* 0x000fe800000006ff */
[----:B------:R-:W2:Y:S02]  /*4510*/  SYNCS.PHASECHK.TRANS64.TRYWAIT P0, [UR7+0x78], R2 ;  /* 0x00007802ff0075a7 */ /* 0x000ea40008001107 */
[----:B--2---:R-:W-:Y:S05]  /*4520*/  @!P0 BRA `(.L_x_88) ;  /* 0x0000005800948947 */ /* 0x004fea0003800000 */
.L_x_87:
[----:B------:R-:W-:Y:S02]  /*4530*/  R2UR UR42, R15 ;  /* 0x000000000f2a72ca */ /* 0x000fe400000e0000 */
[----:B------:R-:W-:Y:S02]  /*4540*/  R2UR UR43, R14 ;  /* 0x000000000e2b72ca */ /* 0x000fe400000e0000 */
[----:B------:R-:W-:Y:S02]  /*4550*/  ISETP.NE.U32.AND P2, PT, RZ, UR4, PT ;  /* 0x00000004ff007c0c */ /* 0x000fe4000bf45070 */
[----:B------:R-:W-:Y:S02]  /*4560*/  SHF.L.U32 R14, R29, 0x1f, RZ ;  /* 0x0000001f1d0e7819 */ /* 0x000fe400000006ff */
[----:B------:R-:W-:Y:S05]  /*4570*/  ISETP.NE.AND.EX P2, PT, RZ, UR5, PT, P2 ;  /* 0x00000005ff007c0c */ /* 0x000fea000bf45320 */
[----:B------:R-:W-:Y:S02]  /*4580*/  USHF.L.U32 UR42, UR42, 0x8, URZ ;  /* 0x000000082a2a7899 */ /* 0x000fe400080006ff */
[----:B------:R-:W-:Y:S01]  /*4590*/  USHF.L.U32 UR43, UR43, 0x6, URZ ;  /* 0x000000062b2b7899 */ /* 0x000fe200080006ff */
[----:B------:R-:W-:Y:S11]  /*45a0*/  BRA.U !UP4, `(.L_x_89) ;  /* 0x000000010c347547 */ /* 0x000ff6000b800000 */
[----:B------:R-:W-:Y:S01]  /*45b0*/  UPLOP3.LUT UP0, UPT, UPT, UPT, UP3, 0x80, 0x8 ;  /* 0x000000000008789c */ /* 0x000fe20003f0f030 */
[----:B--2---:R-:W-:Y:S02]  /*45c0*/  HFMA2 R0, -RZ, RZ, 0, 5.9604644775390625e-08 ;  /* 0x00000001ff007431 */ /* 0x004fe400000001ff */
[----:B------:R-:W-:Y:S03]  /*45d0*/  IMAD.MOV.U32 R96, RZ, RZ, 0x1 ;  /* 0x00000001ff607424 */ /* 0x000fe600078e00ff */
[----:B------:R-:W-:Y:S05]  /*45e0*/  PLOP3.LUT P0, PT, PT, PT, UP0, 0x80, 0x8 ;  /* 0x000000000008781c */ /* 0x000fea0003f0f008 */
[----:B------:R-:W2:Y:S01]  /*45f0*/  @UP0 LDCU.64 UR10, c[0x0][0x888] ;  /* 0x00011100ff0a07ac */ /* 0x000ea20008000a00 */
[----:B------:R-:W-:Y:S07]  /*4600*/  @UP0 UIMAD UR8, UR36, UR4, URZ ;  /* 0x00000004240802a4 */ /* 0x000fee000f8e02ff */
[----:B------:R-:W-:Y:S01]  /*4610*/  @!P0 PRMT R96, R0, 0x7610, R96 ;  /* 0x0000761000608816 */ /* 0x000fe20000000060 */
[----:B--2---:R-:W-:Y:S03]  /*4620*/  @UP0 UIMAD.WIDE UR10, UR8, 0x4, UR10 ;  /* 0x00000004080a08a5 */ /* 0x004fe6000f8e020a */
[----:B------:R-:W2:Y:S03]  /*4630*/  @!UP0 LDCU UR8, c[0x0][0x880] ;  /* 0x00011000ff0887ac */ /* 0x000ea60008000800 */
[----:B------:R-:W-:Y:S01]  /*4640*/  IMAD.U32 R8, RZ, RZ, UR10 ;  /* 0x0000000aff087e24 */ /* 0x000fe2000f8e00ff */
[----:B------:R-:W-:Y:S05]  /*4650*/  MOV R9, UR11 ;  /* 0x0000000b00097c02 */ /* 0x000fea0008000f00 */
[----:B-----5:R4:W5:Y:S02]  /*4660*/  @P0 LDG.E R49, desc[UR46][R8.64] ;  /* 0x0000002e08310981 */ /* 0x020964000c1e1900 */
[----:B--2-4-:R-:W-:Y:S07]  /*4670*/  @!P0 IMAD.U32 R49, RZ, RZ, UR8 ;  /* 0x00000008ff318e24 */ /* 0x014fee000f8e00ff */
.L_x_89:
[----:B-----5:R-:W-:Y:S01]  /*4680*/  @!P2 FSETP.EQ.AND P0, PT, R49, RZ, PT ;  /* 0x000000ff3100a20b */ /* 0x020fe20003f02000 */
[----:B------:R-:W-:Y:S01]  /*4690*/  @!UPT UIADD3 URZ, UPT, UPT, URZ, URZ, URZ ;  /* 0x000000fffffff290 */ /* 0x000fe2000fffe0ff */
[----:B------:R-:W-:Y:S11]  /*46a0*/  @!P2 BRA `(.L_x_90) ;  /* 0x000000000014a947 */ /* 0x000ff60003800000 */
[----:B------:R-:W-:Y:S02]  /*46b0*/  LOP3.LUT P2, RZ, R96, 0xff, RZ, 0xc0, !PT ;  /* 0x000000ff60ff7812 */ /* 0x000fe4000784c0ff */
[----:B------:R-:W-:Y:S04]  /*46c0*/  PLOP3.LUT P0, PT, PT, PT, UP0, 0x80, 0x8 ;  /* 0x000000000008781c */ /* 0x000fe80003f0f008 */
[----:B------:R-:W-:Y:S07]  /*46d0*/  PLOP3.LUT P0, PT, P0, PT, PT, 0x8, 0x80 ;  /* 0x000000000080781c */ /* 0x000fee000070e170 */
[----:B------:R-:W-:Y:S11]  /*46e0*/  @P2 FSETP.EQ.AND P0, PT, R49, RZ, PT ;  /* 0x000000ff3100220b */ /* 0x000ff60003f02000 */
[----:B------:R-:W-:Y:S02]  /*46f0*/  @!UPT UIADD3 URZ, UPT, UPT, URZ, URZ, URZ ;  /* 0x000000fffffff290 */ /* 0x000fe4000fffe0ff */
.L_x_90:
[----:B------:R-:W4:Y:S01]  /*4700*/  SYNCS.PHASECHK.TRANS64.TRYWAIT P2, [UR7+0x50], R14 ;  /* 0x0000500eff0075a7 */ /* 0x000f220008041107 */
[----:B------:R-:W-:Y:S04]  /*4710*/  ELECT P4, URZ, PT ;  /* 0x0000000000ff782f */ /* 0x000fe80003880000 */
[----:B------:R-:W-:Y:S11]  /*4720*/  PLOP3.LUT P4, PT, P0, P4, PT, 0xf2, 0x2f ;  /* 0x00000000002f781c */ /* 0x000ff60000789e72 */
[----:B------:R-:W-:Y:S02]  /*4730*/  @!UPT UIADD3 URZ, UPT, UPT, URZ, URZ, URZ ;  /* 0x000000fffffff290 */ /* 0x000fe4000fffe0ff */
[----:B-1----:R-:W-:Y:S05]  /*4740*/  @!P4 IADD3 R8, P0, PT, R30, 0x580, RZ ;  /* 0x000005801e08c810 */ /* 0x002fea0007f1e0ff */
[----:B--2---:R-:W-:Y:S01]  /*4750*/  @!P4 IMAD.X R2, RZ, RZ, R31, P0 ;  /* 0x000000ffff02c224 */ /* 0x004fe200000e061f */
[----:B----4-:R-:W-:Y:S07]  /*4760*/  @!P2 BRA `(.L_x_91) ;  /* 0x00000058001ca947 */ /* 0x010fee0003800000 */
.L_x_173:
[----:B------:R-:W-:Y:S01]  /*4770*/  @!P4 R2UR UR9, R8 ;  /* 0x000000000809c2ca */ /* 0x000fe200000e0000 */
[----:B------:R-:W-:Y:S01]  /*4780*/  VOTEU.ALL UP1, P4 ;  /* 0x0000000000ff7886 */ /* 0x000fe20002020000 */
[----:B------:R-:W-:Y:S01]  /*4790*/  @!P4 R2UR UR8, R2 ;  /* 0x000000000208c2ca */ /* 0x000fe200000e0000 */
[----:B------:R-:W-:Y:S01]  /*47a0*/  VOTEU.ALL UP2, P4 ;  /* 0x0000000000ff7886 */ /* 0x000fe20002040000 */
[----:B------:R-:W-:Y:S01]  /*47b0*/  UMOV UR16, 0x0 ;  /* 0x0000000000107882 */ /* 0x000fe20000000000 */
[----:B------:R-:W-:Y:S01]  /*47c0*/  UMOV UR17, 0x10000000 ;  /* 0x1000000000117882 */ /* 0x000fe20000000000 */
[----:B------:R-:W-:Y:S01]  /*47d0*/  @!UP1 UIADD3 UR40, UPT, UPT, UR7, 0x200, URZ ;  /* 0x0000020007289890 */ /* 0x000fe2000fffe0ff */
[----:B-1----:R-:W-:Y:S01]  /*47e0*/  @!P4 IMAD.MOV.U32 R0, RZ, RZ, 0x1000 ;  /* 0x00001000ff00c424 */ /* 0x002fe200078e00ff */
[----:B------:R-:W-:Y:S01]  /*47f0*/  UMOV UR44, UR36 ;  /* 0x00000024002c7c82 */ /* 0x000fe20008000000 */
[----:B------:R-:W-:Y:S01]  /*4800*/  @!UP1 UIADD3 UR10, UPT, UPT, UR42, 0x80, URZ ;  /* 0x000000802a0a9890 */ /* 0x000fe2000fffe0ff */
[----:B------:R-:W-:Y:S01]  /*4810*/  UMOV UR11, UR43 ;  /* 0x0000002b000b7c82 */ /* 0x000fe20008000000 */
[----:B------:R-:W-:Y:S02]  /*4820*/  UMOV UR12, UR36 ;  /* 0x00000024000c7c82 */ /* 0x000fe40008000000 */
[----:B------:R-:W-:Y:S01]  /*4830*/  IMAD.U32 R8, RZ, RZ, UR9 ;  /* 0x00000009ff087e24 */ /* 0x000fe2000f8e00ff */
[----:B------:R-:W-:Y:S01]  /*4840*/  UMOV UR9, UR41 ;  /* 0x0000002900097c82 */ /* 0x000fe20008000000 */
[----:B------:R-:W-:Y:S01]  /*4850*/  IMAD.U32 R9, RZ, RZ, UR8 ;  /* 0x00000008ff097e24 */ /* 0x000fe2000f8e00ff */
[----:B------:R-:W-:Y:S02]  /*4860*/  @!UP1 UIADD3 UR8, UPT, UPT, UR7, 0xa00, URZ ;  /* 0x00000a0007089890 */ /* 0x000fe4000fffe0ff */
[----:B------:R-:W-:Y:S01]  /*4870*/  @!P4 R2UR UR18, R8 ;  /* 0x000000000812c2ca */ /* 0x000fe200000e0000 */
[----:B------:R-:W-:Y:S01]  /*4880*/  VOTEU.ALL UP1, P4 ;  /* 0x0000000000ff7886 */ /* 0x000fe20002020000 */
[----:B------:R-:W-:Y:S01]  /*4890*/  @!P4 R2UR UR19, R9 ;  /* 0x000000000913c2ca */ /* 0x000fe200000e0000 */
[----:B------:R-:W-:Y:S01]  /*48a0*/  UPRMT UR14, UR37, 0x654, UR41 ;  /* 0x00000654250e7896 */ /* 0x000fe20008000029 */
[----:B------:R-:W-:Y:S05]  /*48b0*/  @!P4 IADD3 R8, P0, PT, R30, 0x580, RZ ;  /* 0x000005801e08c810 */ /* 0x000fea0007f1e0ff */
[----:B------:R-:W-:Y:S06]  /*48c0*/  @!P4 IMAD.X R2, RZ, RZ, R31, P0 ;  /* 0x000000ffff02c224 */ /* 0x000fec00000e061f */
[----:B------:R1:W-:Y:S01]  /*48d0*/  @!UP2 UTMALDG.3D [UR40], [UR18], desc[UR16] ;  /* 0x000010281200a5b4 */ /* 0x0003e20008011000 */
[----:B------:R1:W-:Y:S01]  /*48e0*/  @!UP1 UTMALDG.3D [UR8], [UR18], desc[UR16] ;  /* 0x00001008120095b4 */ /* 0x0003e20008011000 */
[----:B------:R1:W-:Y:S01]  /*48f0*/  @!P4 SYNCS.ARRIVE.TRANS64.RED.A0TR RZ, [UR7+0x30], R0 ;  /* 0x00003000ffffc9a7 */ /* 0x0003e20008300407 */
[----:B------:R-:W-:Y:S01]  /*4900*/  SYNCS.ARRIVE.TRANS64.RED.A1T0 RZ, [UR14], RZ ;  /* 0x000000ffffff79a7 */ /* 0x000fe2000810040e */
[----:B------:R-:W2:Y:S02]  /*4910*/  SYNCS.PHASECHK.TRANS64.TRYWAIT P2, [UR7+0x58], R14 ;  /* 0x0000580eff0075a7 */ /* 0x000ea40008041107 */
[----:B-12---:R-:W-:Y:S05]  /*4920*/  @!P2 BRA `(.L_x_92) ;  /* 0x0000005400c4a947 */ /* 0x006fea0003800000 */
.L_x_175:
        /* <DEDUP_REMOVED lines=8> */
[----:B------:R-:W-:Y:S01]  /*49b0*/  @!UP1 UIADD3 UR32, UPT, UPT, UR7, 0x1200, URZ ;  /* 0x0000120007209890 */ /* 0x000fe2000fffe0ff */
[----:B------:R-:W-:Y:S01]  /*49c0*/  UMOV UR35, UR43 ;  /* 0x0000002b00237c82 */ /* 0x000fe20008000000 */
[----:B------:R-:W-:Y:S03]  /*49d0*/  @!UP1 UIADD3 UR10, UPT, UPT, UR42, 0xa0, URZ ;  /* 0x000000a02a0a9890 */ /* 0x000fe6000fffe0ff */
[----:B------:R-:W-:Y:S01]  /*49e0*/  IMAD.U32 R8, RZ, RZ, UR9 ;  /* 0x00000009ff087e24 */ /* 0x000fe2000f8e00ff */
[----:B------:R-:W-:Y:S01]  /*49f0*/  UMOV UR9, UR33 ;  /* 0x0000002100097c82 */ /* 0x000fe20008000000 */
[----:B------:R-:W-:Y:S01]  /*4a00*/  IMAD.U32 R9, RZ, RZ, UR8 ;  /* 0x00000008ff097e24 */ /* 0x000fe2000f8e00ff */
[----:B------:R-:W-:Y:S02]  /*4a10*/  @!UP1 UIADD3 UR8, UPT, UPT, UR7, 0x1a00, URZ ;  /* 0x00001a0007089890 */ /* 0x000fe4000fffe0ff */
[----:B------:R-:W-:Y:S01]  /*4a20*/  @!P4 R2UR UR18, R8 ;  /* 0x000000000812c2ca */ /* 0x000fe200000e0000 */
[----:B------:R-:W-:Y:S01]  /*4a30*/  VOTEU.ALL UP1, P4 ;  /* 0x0000000000ff7886 */ /* 0x000fe20002020000 */
[----:B------:R-:W-:Y:S01]  /*4a40*/  @!P4 R2UR UR19, R9 ;  /* 0x000000000913c2ca */ /* 0x000fe200000e0000 */
[----:B------:R-:W-:Y:S01]  /*4a50*/  UMOV UR11, UR43 ;  /* 0x0000002b000b7c82 */ /* 0x000fe20008000000 */
[----:B------:R-:W-:Y:S01]  /*4a60*/  UMOV UR12, UR36 ;  /* 0x00000024000c7c82 */ /* 0x000fe20008000000 */
[----:B------:R-:W-:Y:S01]  /*4a70*/  UPRMT UR14, UR37, 0x654, UR33 ;  /* 0x00000654250e7896 */ /* 0x000fe20008000021 */
[----:B------:R-:W-:Y:S05]  /*4a80*/  @!P4 IADD3 R8, P0, PT, R30, 0x580, RZ ;  /* 0x000005801e08c810 */ /* 0x000fea0007f1e0ff */
[----:B------:R-:W-:Y:S04]  /*4a90*/  @!P4 IMAD.X R2, RZ, RZ, R31, P0 ;  /* 0x000000ffff02c224 */ /* 0x000fe800000e061f */
[----:B------:R1:W-:Y:S01]  /*4aa0*/  @!UP2 UTMALDG.3D [UR32], [UR18], desc[UR16] ;  /* 0x000010201200a5b4 */ /* 0x0003e20008011000 */
[----:B------:R1:W-:Y:S01]  /*4ab0*/  @!UP1 UTMALDG.3D [UR8], [UR18], desc[UR16] ;  /* 0x00001008120095b4 */ /* 0x0003e20008011000 */
[----:B------:R1:W-:Y:S01]  /*4ac0*/  @!P4 SYNCS.ARRIVE.TRANS64.RED.A0TR RZ, [UR7+0x38], R0 ;  /* 0x00003800ffffc9a7 */ /* 0x0003e20008300407 */
[----:B------:R-:W-:Y:S01]  /*4ad0*/  SYNCS.ARRIVE.TRANS64.RED.A1T0 RZ, [UR14], RZ ;  /* 0x000000ffffff79a7 */ /* 0x000fe2000810040e */
[----:B------:R-:W2:Y:S02]  /*4ae0*/  SYNCS.PHASECHK.TRANS64.TRYWAIT P2, [UR7+0x60], R14 ;  /* 0x0000600eff0075a7 */ /* 0x000ea40008041107 */
[----:B-12---:R-:W-:Y:S05]  /*4af0*/  @!P2 BRA `(.L_x_93) ;  /* 0x000000540068a947 */ /* 0x006fea0003800000 */
.L_x_177:
[----:B------:R-:W2:Y:S01]  /*4b00*/  LDC.64 R12, c[0x0][0xb18] ;  /* 0x0002c600ff0c7b82 */ /* 0x000ea20000000a00 */
[----:B------:R-:W-:Y:S01]  /*4b10*/  @!P4 R2UR UR8, R2 ;  /* 0x000000000208c2ca */ /* 0x000fe200000e0000 */
[----:B------:R-:W-:Y:S01]  /*4b20*/  VOTEU.ALL UP1, P4 ;  /* 0x0000000000ff7886 */ /* 0x000fe20002020000 */
[----:B------:R-:W-:Y:S01]  /*4b30*/  @!P4 R2UR UR9, R8 ;  /* 0x000000000809c2ca */ /* 0x000fe200000e0000 */
[----:B------:R-:W-:Y:S01]  /*4b40*/  VOTEU.ALL UP2, P4 ;  /* 0x0000000000ff7886 */ /* 0x000fe20002040000 */
[----:B------:R-:W-:Y:S03]  /*4b50*/  UMOV UR16, 0x0 ;  /* 0x0000000000107882 */ /* 0x000fe60000000000 */
[----:B------:R-:W4:Y:S01]  /*4b60*/  @!P1 LDC R2, c[0x0][0xb0c] ;  /* 0x0002c300ff029b82 */ /* 0x000f220000000800 */
[----:B------:R-:W-:Y:S01]  /*4b70*/  @!UP1 UIADD3 UR26, UPT, UPT, UR42, 0x40, URZ ;  /* 0x000000402a1a9890 */ /* 0x000fe2000fffe0ff */
[----:B-1----:R-:W-:Y:S01]  /*4b80*/  @!P4 IMAD.MOV.U32 R0, RZ, RZ, 0x1000 ;  /* 0x00001000ff00c424 */ /* 0x002fe200078e00ff */
[----:B------:R-:W-:Y:S01]  /*4b90*/  @!UP1 UIADD3 UR24, UPT, UPT, UR7, 0x2200, URZ ;  /* 0x0000220007189890 */ /* 0x000fe2000fffe0ff */
[----:B------:R-:W-:Y:S01]  /*4ba0*/  @P3 SHF.R.U32.HI R26, RZ, 0x10, R21 ;  /* 0x00000010ff1a3819 */ /* 0x000fe20000011615 */
[----:B------:R-:W-:Y:S01]  /*4bb0*/  UMOV UR17, 0x10000000 ;  /* 0x1000000000117882 */ /* 0x000fe20000000000 */
[----:B------:R-:W-:Y:S01]  /*4bc0*/  UMOV UR27, UR43 ;  /* 0x0000002b001b7c82 */ /* 0x000fe20008000000 */
[----:B------:R-:W-:Y:S01]  /*4bd0*/  UMOV UR28, UR36 ;  /* 0x00000024001c7c82 */ /* 0x000fe20008000000 */
[----:B------:R-:W-:Y:S01]  /*4be0*/  IMAD.U32 R9, RZ, RZ, UR8 ;  /* 0x00000008ff097e24 */ /* 0x000fe2000f8e00ff */
[----:B------:R-:W-:Y:S01]  /*4bf0*/  @!UP1 UIADD3 UR10, UPT, UPT, UR42, 0xc0, URZ ;  /* 0x000000c02a0a9890 */ /* 0x000fe2000fffe0ff */
[----:B------:R-:W-:Y:S01]  /*4c00*/  IMAD.U32 R8, RZ, RZ, UR9 ;  /* 0x00000009ff087e24 */ /* 0x000fe2000f8e00ff */
[----:B------:R-:W-:Y:S01]  /*4c10*/  @!UP1 UIADD3 UR8, UPT, UPT, UR7, 0x2a00, URZ ;  /* 0x00002a0007089890 */ /* 0x000fe2000fffe0ff */
[----:B------:R-:W-:Y:S01]  /*4c20*/  VIADD R28, R28, 0x1 ;  /* 0x000000011c1c7836 */ /* 0x000fe20000000000 */
[----:B------:R-:W-:Y:S01]  /*4c30*/  @!P4 R2UR UR19, R9 ;  /* 0x000000000913c2ca */ /* 0x000fe200000e0000 */
[----:B------:R-:W-:Y:S01]  /*4c40*/  VOTEU.ALL UP1, P4 ;  /* 0x0000000000ff7886 */ /* 0x000fe20002020000 */
[----:B------:R-:W-:Y:S01]  /*4c50*/  @!P4 R2UR UR18, R8 ;  /* 0x000000000812c2ca */ /* 0x000fe200000e0000 */
[----:B------:R-:W-:Y:S01]  /*4c60*/  UMOV UR9, UR25 ;  /* 0x0000001900097c82 */ /* 0x000fe20008000000 */
[----:B------:R-:W1:Y:S01]  /*4c70*/  LDC.64 R8, c[0x0][0xb10] ;  /* 0x0002c400ff087b82 */ /* 0x000e620000000a00 */
[----:B------:R-:W-:Y:S01]  /*4c80*/  UMOV UR11, UR43 ;  /* 0x0000002b000b7c82 */ /* 0x000fe20008000000 */
[----:B------:R-:W-:Y:S01]  /*4c90*/  UMOV UR12, UR36 ;  /* 0x00000024000c7c82 */ /* 0x000fe20008000000 */
[----:B------:R-:W-:Y:S08]  /*4ca0*/  UPRMT UR14, UR37, 0x654, UR25 ;  /* 0x00000654250e7896 */ /* 0x000ff00008000019 */
[----:B------:R1:W-:Y:S01]  /*4cb0*/  @!UP2 UTMALDG.3D [UR24], [UR18], desc[UR16] ;  /* 0x000010181200a5b4 */ /* 0x0003e20008011000 */
[----:B------:R1:W-:Y:S01]  /*4cc0*/  @!UP1 UTMALDG.3D [UR8], [UR18], desc[UR16] ;  /* 0x00001008120095b4 */ /* 0x0003e20008011000 */
[----:B------:R5:W-:Y:S01]  /*4cd0*/  @!P4 SYNCS.ARRIVE.TRANS64.RED.A0TR RZ, [UR7+0x40], R0 ;  /* 0x00004000ffffc9a7 */ /* 0x000be20008300407 */
[C---:B-1----:R-:W-:Y:S01]  /*4ce0*/  @!P1 IMAD.HI.U32 R8, R11.reuse, R8, RZ ;  /* 0x000000080b089227 */ /* 0x042fe200078e00ff */
[----:B--2---:R-:W-:Y:S02]  /*4cf0*/  @!P1 ISETP.NE.AND P0, PT, R12, 0x1, PT ;  /* 0x000000010c00980c */ /* 0x004fe40003f05270 */
[----:B----4-:R-:W-:Y:S01]  /*4d00*/  @!P1 ISETP.NE.AND P2, PT, R2, 0x1, PT ;  /* 0x000000010200980c */ /* 0x010fe20003f45270 */
[C---:B------:R-:W-:Y:S01]  /*4d10*/  @!P1 IMAD.HI.U32 R13, R10.reuse, R13, RZ ;  /* 0x0000000d0a0d9227 */ /* 0x040fe200078e00ff */
[----:B------:R-:W-:Y:S04]  /*4d20*/  @!P1 SHF.R.U32.HI R8, RZ, R9, R8 ;  /* 0x00000009ff089219 */ /* 0x000fe80000011608 */
[----:B------:R-:W-:Y:S01]  /*4d30*/  @!P1 SEL R8, R11, R8, !P2 ;  /* 0x000000080b089207 */ /* 0x000fe20005000000 */
[----:B------:R-:W-:Y:S01]  /*4d40*/  SYNCS.ARRIVE.TRANS64.RED.A1T0 RZ, [UR14], RZ ;  /* 0x000000ffffff79a7 */ /* 0x000fe2000810040e */
[----:B------:R-:W1:Y:S01]  /*4d50*/  SYNCS.PHASECHK.TRANS64.TRYWAIT P5, [UR7+0x68], R14 ;  /* 0x0000680eff0075a7 */ /* 0x000e6200080a1107 */
[----:B-----5:R-:W2:Y:S02]  /*4d60*/  @!P1 LDC R0, c[0x0][0xb20] ;  /* 0x0002c800ff009b82 */ /* 0x020ea40000000800 */
[----:B--2---:R-:W-:Y:S04]  /*4d70*/  @!P1 SHF.R.U32.HI R0, RZ, R0, R13 ;  /* 0x00000000ff009219 */ /* 0x004fe8000001160d */
[----:B------:R-:W-:Y:S05]  /*4d80*/  @!P1 SEL R9, R10, R0, !P0 ;  /* 0x000000000a099207 */ /* 0x000fea0004000000 */
[----:B------:R-:W-:Y:S02]  /*4d90*/  @!P1 IMAD.IADD R0, R9, 0x1, -R8 ;  /* 0x0000000109009824 */ /* 0x000fe400078e0a08 */
[----:B------:R-:W-:Y:S02]  /*4da0*/  @!P1 IMAD.IADD R8, R8, 0x1, -R9 ;  /* 0x0000000108089824 */ /* 0x000fe400078e0a09 */
[----:B------:R-:W-:Y:S02]  /*4db0*/  @!P1 IMAD R11, R0, R2, R11 ;  /* 0x00000002000b9224 */ /* 0x000fe400078e020b */
[----:B------:R-:W-:Y:S01]  /*4dc0*/  @!P1 IMAD R10, R8, R12, R10 ;  /* 0x0000000c080a9224 */ /* 0x000fe200078e020a */
[----:B-1----:R-:W-:Y:S06]  /*4dd0*/  @!P5 BRA `(.L_x_94) ;  /* 0x0000005000c8d947 */ /* 0x002fec0003800000 */
.L_x_179:
[----:B------:R-:W-:Y:S01]  /*4de0*/  @!P4 IADD3 R2, P0, PT, R30, 0x580, RZ ;  /* 0x000005801e02c810 */ /* 0x000fe20007f1e0ff */
[----:B------:R-:W-:Y:S01]  /*4df0*/  VOTEU.ALL UP1, P4 ;  /* 0x0000000000ff7886 */ /* 0x000fe20002020000 */
[----:B------:R-:W-:Y:S01]  /*4e00*/  VOTEU.ALL UP2, P4 ;  /* 0x0000000000ff7886 */ /* 0x000fe20002040000 */
[----:B------:R-:W-:Y:S01]  /*4e10*/  UMOV UR14, 0x0 ;  /* 0x00000000000e7882 */ /* 0x000fe20000000000 */
[----:B------:R-:W-:Y:S01]  /*4e20*/  @!P4 R2UR UR9, R2 ;  /* 0x000000000209c2ca */ /* 0x000fe200000e0000 */
[----:B-1----:R-:W-:Y:S01]  /*4e30*/  @!P4 IMAD.X R0, RZ, RZ, R31, P0 ;  /* 0x000000ffff00c224 */ /* 0x002fe200000e061f */
[----:B------:R-:W-:Y:S01]  /*4e40*/  @!UP1 UIADD3 UR17, UPT, UPT, UR7, 0x48, URZ ;  /* 0x0000004807119890 */ /* 0x000fe2000fffe0ff */
[----:B------:R-:W-:Y:S01]  /*4e50*/  ISETP.NE.AND P0, PT, R28, 0x2, PT ;  /* 0x000000021c00780c */ /* 0x000fe20003f05270 */
[----:B------:R-:W-:Y:S01]  /*4e60*/  @!UP1 UIADD3 UR18, UPT, UPT, UR42, 0x60, URZ ;  /* 0x000000602a129890 */ /* 0x000fe2000fffe0ff */
[----:B------:R-:W-:Y:S01]  /*4e70*/  LOP3.LUT R29, R29, 0x1, RZ, 0x3c, !PT ;  /* 0x000000011d1d7812 */ /* 0x000fe200078e3cff */
[----:B------:R-:W-:Y:S01]  /*4e80*/  @!UP1 UIADD3 UR16, UPT, UPT, UR7, 0x3200, URZ ;  /* 0x0000320007109890 */ /* 0x000fe2000fffe0ff */
[----:B------:R-:W-:Y:S01]  /*4e90*/  @!P4 R2UR UR8, R0 ;  /* 0x000000000008c2ca */ /* 0x000fe200000e0000 */
[----:B------:R-:W-:Y:S01]  /*4ea0*/  UMOV UR15, 0x10000000 ;  /* 0x10000000000f7882 */ /* 0x000fe20000000000 */
[----:B------:R-:W-:Y:S01]  /*4eb0*/  UMOV UR19, UR43 ;  /* 0x0000002b00137c82 */ /* 0x000fe20008000000 */
[----:B------:R-:W-:Y:S01]  /*4ec0*/  UMOV UR20, UR36 ;  /* 0x0000002400147c82 */ /* 0x000fe20008000000 */
[----:B------:R-:W-:Y:S01]  /*4ed0*/  @!UP1 UIADD3 UR10, UPT, UPT, UR42, 0xe0, URZ ;  /* 0x000000e02a0a9890 */ /* 0x000fe2000fffe0ff */
[----:B------:R-:W-:Y:S01]  /*4ee0*/  SEL R0, RZ, 0x1, P0 ;  /* 0x00000001ff007807 */ /* 0x000fe20000000000 */
[----:B------:R-:W-:Y:S01]  /*4ef0*/  IMAD.U32 R8, RZ, RZ, UR9 ;  /* 0x00000009ff087e24 */ /* 0x000fe2000f8e00ff */
[----:B------:R-:W-:Y:S01]  /*4f00*/  UMOV UR11, UR43 ;  /* 0x0000002b000b7c82 */ /* 0x000fe20008000000 */
[----:B------:R-:W-:Y:S01]  /*4f10*/  UMOV UR12, UR36 ;  /* 0x00000024000c7c82 */ /* 0x000fe20008000000 */
[----:B------:R-:W-:Y:S01]  /*4f20*/  UMOV UR9, UR17 ;  /* 0x0000001100097c82 */ /* 0x000fe20008000000 */
[----:B------:R-:W-:Y:S01]  /*4f30*/  @P3 R2UR UR36, R26 ;  /* 0x000000001a2432ca */ /* 0x000fe200000e0000 */
[----:B------:R-:W-:Y:S01]  /*4f40*/  IMAD.IADD R15, R10, 0x1, R94 ;  /* 0x000000010a0f7824 */ /* 0x000fe200078e025e */
[----:B------:R-:W-:Y:S01]  /*4f50*/  @!P4 R2UR UR22, R8 ;  /* 0x000000000816c2ca */ /* 0x000fe200000e0000 */
[----:B------:R-:W-:Y:S01]  /*4f60*/  IMAD.U32 R9, RZ, RZ, UR8 ;  /* 0x00000008ff097e24 */ /* 0x000fe2000f8e00ff */
[----:B------:R-:W-:Y:S01]  /*4f70*/  @!UP1 UIADD3 UR8, UPT, UPT, UR7, 0x3a00, URZ ;  /* 0x00003a0007089890 */ /* 0x000fe2000fffe0ff */
[----:B------:R-:W-:Y:S01]  /*4f80*/  LOP3.LUT R27, R27, R0, RZ, 0x3c, !PT ;  /* 0x000000001b1b7212 */ /* 0x000fe200078e3cff */
[----:B------:R-:W-:Y:S01]  /*4f90*/  VOTEU.ALL UP1, P4 ;  /* 0x0000000000ff7886 */ /* 0x000fe20002020000 */
[----:B------:R-:W-:Y:S01]  /*4fa0*/  IMAD.IADD R14, R11, 0x1, R95 ;  /* 0x000000010b0e7824 */ /* 0x000fe200078e025f */
[----:B------:R-:W-:Y:S02]  /*4fb0*/  @!P4 R2UR UR23, R9 ;  /* 0x000000000917c2ca */ /* 0x000fe400000e0000 */
[----:B------:R-:W-:Y:S11]  /*4fc0*/  SEL R28, R28, RZ, P0 ;  /* 0x000000ff1c1c7207 */ /* 0x000ff60000000000 */
[----:B------:R2:W-:Y:S01]  /*4fd0*/  @!UP2 UTMALDG.3D [UR16], [UR22], desc[UR14] ;  /* 0x00000e101600a5b4 */ /* 0x0005e20008011000 */
[----:B------:R2:W-:Y:S01]  /*4fe0*/  @!UP1 UTMALDG.3D [UR8], [UR22], desc[UR14] ;  /* 0x00000e08160095b4 */ /* 0x0005e20008011000 */
[----:B------:R2:W-:Y:S01]  /*4ff0*/  @!P4 SYNCS.ARRIVE.TRANS64.RED.A0TR RZ, [UR7+0x48], R25 ;  /* 0x00004819ffffc9a7 */ /* 0x0005e20008300407 */
[----:B------:R-:W-:Y:S01]  /*5000*/  UPLOP3.LUT UP1, UPT, UPT, UPT, UPT, 0x80, 0x8 ;  /* 0x000000000008789c */ /* 0x000fe20003f2f070 */
[----:B------:R-:W-:Y:S01]  /*5010*/  SYNCS.ARRIVE.TRANS64.RED.A1T0 RZ, [UR13], RZ ;  /* 0x000000ffffff79a7 */ /* 0x000fe2000810040d */
[----:B------:R-:W-:Y:S09]  /*5020*/  @P3 BRA `(.L_x_95) ;  /* 0xfffffff000343947 */ /* 0x000ff2000383ffff */
[----:B------:R-:W-:-:S04]  /*5030*/  SHF.L.U32 R2, R29, 0x1f, RZ ;  /* 0x0000001f1d027819 */ /* 0x000fc800000006ff */
[----:B------:R-:W1:Y:S02]  /*5040*/  SYNCS.PHASECHK.TRANS64.TRYWAIT P0, [UR7+0x50], R2 ;  /* 0x00005002ff0075a7 */ /* 0x000e640008001107 */
[----:B-1----:R-:W-:Y:S05]  /*5050*/  @!P0 BRA `(.L_x_96) ;  /* 0x0000005000408947 */ /* 0x002fea0003800000 */
.L_x_181:
[----:B------:R-:W4:Y:S02]  /*5060*/  SYNCS.PHASECHK.TRANS64.TRYWAIT P0, [UR7+0x58], R2 ;  /* 0x00005802ff0075a7 */ /* 0x000f240008001107 */
[----:B----4-:R-:W-:Y:S05]  /*5070*/  @!P0 BRA `(.L_x_97) ;  /* 0x0000005000508947 */ /* 0x010fea0003800000 */
.L_x_183:
[----:B------:R-:W4:Y:S02]  /*5080*/  SYNCS.PHASECHK.TRANS64.TRYWAIT P0, [UR7+0x60], R2 ;  /* 0x00006002ff0075a7 */ /* 0x000f240008001107 */
[----:B----4-:R-:W-:Y:S05]  /*5090*/  @!P0 BRA `(.L_x_98) ;  /* 0x0000005000608947 */ /* 0x010fea0003800000 */
.L_x_185:
[----:B-1----:R-:W-:-:S07]  /*50a0*/  MOV R0, UR7 ;  /* 0x0000000700007c02 */ /* 0x002fce0008000f00 */
.L_x_99:
[----:B-1----:R-:W-:-:S04]  /*50b0*/  SHF.L.U32 R2, R29, 0x1f, RZ ;  /* 0x0000001f1d027819 */ /* 0x002fc800000006ff */
[----:B------:R1:W4:Y:S03]  /*50c0*/  SYNCS.PHASECHK.TRANS64.TRYWAIT P0, [R0+URZ+0x68], R2 ;  /* 0x00006802000075a7 */ /* 0x00032600080011ff */
[----:B----4-:R-:W-:Y:S05]  /*50d0*/  @!P0 NANOSLEEP.SYNCS 0x989680 ;  /* 0x009896800000895d */ /* 0x010fea0003900000 */
[----:B------:R-:W4:Y:S02]  /*50e0*/  @!P0 SYNCS.PHASECHK.TRANS64 P0, [R0+URZ+0x68], R2 ;  /* 0x00006802000085a7 */ /* 0x000f2400080010ff */
[----:B--2-4-:R-:W-:Y:S05]  /*50f0*/  @P0 EXIT ;  /* 0x000000000000094d */ /* 0x014fea0003800000 */
[----:B------:R-:W-:Y:S05]  /*5100*/  BRA `(.L_x_99) ;  /* 0xfffffffc00e87947 */ /* 0x000fea000383ffff */
.L_x_84:
[----:B------:R-:W-:-:S06]  /*5110*/  UISETP.GE.AND UP1, UPT, UR10, 0x4, UPT ;  /* 0x000000040a00788c */ /* 0x000fcc000bf26270 */
[----:B------:R-:W-:-:S13]  /*5120*/  PLOP3.LUT P0, PT, PT, PT, UP1, 0x80, 0x8 ;  /* 0x000000000008781c */ /* 0x000fda0003f0f018 */
[----:B------:R-:W-:Y:S05]  /*5130*/  @!P0 EXIT ;  /* 0x000000000000894d */ /* 0x000fea0003800000 */
[----:B------:R-:W-:Y:S01]  /*5140*/  BAR.SYNC.DEFER_BLOCKING 0x6, 0xa0 ;  /* 0x0182800000007b1d */ /* 0x000fe20000010000 */
[C---:B------:R-:W-:Y:S01]  /*5150*/  IMAD.SHL.U32 R101, R109.reuse, 0x20, RZ ;  /* 0x000000206d657824 */ /* 0x040fe200078e00ff */
[----:B------:R-:W-:Y:S01]  /*5160*/  CS2R R106, SRZ ;  /* 0x00000000006a7805 */ /* 0x000fe2000001ff00 */
[C---:B------:R-:W-:Y:S01]  /*5170*/  IMAD.SHL.U32 R2, R109.reuse, 0x4, RZ ;  /* 0x000000046d027824 */ /* 0x040fe200078e00ff */
[----:B------:R-:W-:Y:S01]  /*5180*/  CS2R R104, SRZ ;  /* 0x0000000000687805 */ /* 0x000fe2000001ff00 */
[----:B------:R-:W-:Y:S01]  /*5190*/  IMAD.U32 R46, R109, 0x10000, RZ ;  /* 0x000100006d2e7824 */ /* 0x000fe200078e00ff */
[----:B------:R-:W-:Y:S02]  /*51a0*/  UMOV UR49, 0x400 ;  /* 0x0000040000317882 */ /* 0x000fe40000000000 */
[----:B------:R-:W1:Y:S01]  /*51b0*/  LDC R99, c[0x0][0x370] ;  /* 0x0000dc00ff637b82 */ /* 0x000e620000000800 */
[----:B------:R-:W-:Y:S01]  /*51c0*/  ULEA UR49, UR37, UR49, 0x18 ;  /* 0x0000003125317291 */ /* 0x000fe2000f8ec0ff */
[C---:B------:R-:W-:Y:S01]  /*51d0*/  LOP3.LUT R3, R101.reuse, 0x80, RZ, 0xc0, !PT ;  /* 0x0000008065037812 */ /* 0x040fe200078ec0ff */
[C---:B------:R-:W-:Y:S01]  /*51e0*/  IMAD.SHL.U32 R4, R102.reuse, 0x400, RZ ;  /* 0x0000040066047824 */ /* 0x040fe200078e00ff */
[----:B------:R-:W-:Y:S01]  /*51f0*/  LOP3.LUT R100, R101, 0xb60, RZ, 0xc0, !PT ;  /* 0x00000b6065647812 */ /* 0x000fe200078ec0ff */
[----:B------:R-:W-:Y:S01]  /*5200*/  UIADD3 UR4, UPT, UPT, UR49, 0x4200, URZ ;  /* 0x0000420031047890 */ /* 0x000fe2000fffe0ff */
[----:B------:R-:W-:Y:S01]  /*5210*/  LOP3.LUT R2, R3, 0x10, R2, 0xf8, !PT ;  /* 0x0000001003027812 */ /* 0x000fe200078ef802 */
[----:B------:R-:W-:Y:S01]  /*5220*/  IMAD.SHL.U32 R3, R102, 0x200000, RZ ;  /* 0x0020000066037824 */ /* 0x000fe200078e00ff */
[----:B------:R-:W2:Y:S01]  /*5230*/  LDC R42, c[0x0][0xb0c] ;  /* 0x0002c300ff2a7b82 */ /* 0x000ea20000000800 */
[----:B------:R-:W-:Y:S01]  /*5240*/  LOP3.LUT R100, R100, 0x400, R4, 0xf8, !PT ;  /* 0x0000040064647812 */ /* 0x000fe200078ef804 */
[----:B------:R-:W-:Y:S01]  /*5250*/  IMAD.MOV.U32 R45, RZ, RZ, RZ ;  /* 0x000000ffff2d7224 */ /* 0x000fe200078e00ff */
[----:B------:R-:W-:Y:S01]  /*5260*/  LOP3.LUT P0, RZ, R101, 0x80, RZ, 0xc0, !PT ;  /* 0x0000008065ff7812 */ /* 0x000fe2000780c0ff */
[----:B------:R-:W-:Y:S01]  /*5270*/  IMAD.MOV.U32 R112, RZ, RZ, RZ ;  /* 0x000000ffff707224 */ /* 0x000fe200078e00ff */
[----:B------:R-:W-:Y:S01]  /*5280*/  LOP3.LUT R3, R3, 0x200000, RZ, 0xc0, !PT ;  /* 0x0020000003037812 */ /* 0x000fe200078ec0ff */
[----:B------:R-:W-:Y:S01]  /*5290*/  IMAD.U32 R108, RZ, RZ, UR4 ;  /* 0x00000004ff6c7e24 */ /* 0x000fe2000f8e00ff */
[----:B------:R-:W-:Y:S01]  /*52a0*/  LOP3.LUT R100, R100, R2, RZ, 0xfc, !PT ;  /* 0x0000000264647212 */ /* 0x000fe200078efcff */
[----:B------:R-:W3:Y:S01]  /*52b0*/  LDC R97, c[0x0][0xb20] ;  /* 0x0002c800ff617b82 */ /* 0x000ee20000000800 */
[----:B------:R-:W4:Y:S01]  /*52c0*/  LDS R0, [UR49+0x130] ;  /* 0x00013031ff007984 */ /* 0x000f220008000800 */
[----:B------:R-:W-:Y:S01]  /*52d0*/  LOP3.LUT R46, R3, 0x400000, R46, 0xf8, !PT ;  /* 0x00400000032e7812 */ /* 0x000fe200078ef82e */
[----:B------:R-:W1:Y:S01]  /*52e0*/  LDCU.64 UR52, c[0x0][0x348] ;  /* 0x00006900ff3477ac */ /* 0x000e620008000a00 */
[----:B------:R-:W-:-:S02]  /*52f0*/  P2R R2, PR, RZ, 0x1 ;  /* 0x00000001ff027803 */ /* 0x000fc40000000000 */
[----:B------:R-:W-:Y:S01]  /*5300*/  LOP3.LUT R109, R109, 0x60, RZ, 0xc0, !PT ;  /* 0x000000606d6d7812 */ /* 0x000fe200078ec0ff */
[----:B------:R-:W1:Y:S01]  /*5310*/  LDCU.64 UR38, c[0x0][0x888] ;  /* 0x00011100ff2677ac */ /* 0x000e620008000a00 */
[----:B------:R-:W1:Y:S01]  /*5320*/  LDC R41, c[0x0][0xb30] ;  /* 0x0002cc00ff297b82 */ /* 0x000e620000000800 */
[----:B------:R-:W1:Y:S01]  /*5330*/  LDCU.64 UR44, c[0x0][0x890] ;  /* 0x00011200ff2c77ac */ /* 0x000e620008000a00 */
[----:B------:R-:W-:-:S06]  /*5340*/  UIADD3 UR48, UPT, UPT, UR49, 0x200, URZ ;  /* 0x0000020031307890 */ /* 0x000fcc000fffe0ff */
[----:B------:R-:W1:Y:S08]  /*5350*/  LDC.64 R92, c[0x0][0xb10] ;  /* 0x0002c400ff5c7b82 */ /* 0x000e700000000a00 */
[----:B------:R-:W1:Y:S08]  /*5360*/  LDC.64 R38, c[0x0][0xb18] ;  /* 0x0002c600ff267b82 */ /* 0x000e700000000a00 */
[----:B------:R-:W1:Y:S08]  /*5370*/  LDC.64 R36, c[0x0][0xb28] ;  /* 0x0002ca00ff247b82 */ /* 0x000e700000000a00 */
[----:B------:R-:W1:Y:S01]  /*5380*/  LDC.64 R90, c[0x0][0x8b0] ;  /* 0x00022c00ff5a7b82 */ /* 0x000e620000000a00 */
[----:B----4-:R-:W-:-:S07]  /*5390*/  IMAD.IADD R46, R0, 0x1, R46 ;  /* 0x00000001002e7824 */ /* 0x010fce00078e022e */
[----:B------:R-:W4:Y:S08]  /*53a0*/  LDC.64 R88, c[0x0][0x8a8] ;  /* 0x00022a00ff587b82 */ /* 0x000f300000000a00 */
[----:B--23--:R-:W1:Y:S02]  /*53b0*/  LDC R98, c[0x0][0x374] ;  /* 0x0000dd00ff627b82 */ /* 0x00ce640000000800 */
.L_x_141:
[----:B------:R-:W-:Y:S02]  /*53c0*/  LEA R0, R112, UR49, 0x3 ;  /* 0x0000003170007c11 */ /* 0x000fe4000f8e18ff */
[----:B------:R-:W-:Y:S02]  /*53d0*/  SHF.L.U32 R2, R106, 0x1f, RZ ;  /* 0x0000001f6a027819 */ /* 0x000fe400000006ff */
[----:B------:R-:W-:Y:S02]  /*53e0*/  LEA R16, R112, UR49, 0x4 ;  /* 0x0000003170107c11 */ /* 0x000fe4000f8e20ff */
[----:B------:R-:W2:Y:S02]  /*53f0*/  SYNCS.PHASECHK.TRANS64.TRYWAIT P0, [R0+URZ+0x80], R2 ;  /* 0x00008002000075a7 */ /* 0x000ea400080011ff */
[----:B-12---:R-:W-:Y:S05]  /*5400*/  @!P0 BRA `(.L_x_100) ;  /* 0x0000004c009c8947 */ /* 0x006fea0003800000 */
.L_x_186:
[----:B------:R-:W3:Y:S01]  /*5410*/  LDC.64 R10, c[0x0][0xb10] ;  /* 0x0002c400ff0a7b82 */ /* 0x000ee20000000a00 */
[----:B------:R-:W4:Y:S01]  /*5420*/  LDS.128 R16, [R16+0x110] ;  /* 0x0001100010107984 */ /* 0x000f220000000c00 */
[----:B-1----:R-:W-:Y:S01]  /*5430*/  ISETP.NE.AND P1, PT, R41, 0x1, PT ;  /* 0x000000012900780c */ /* 0x002fe20003f25270 */
[----:B--2---:R-:W-:Y:S01]  /*5440*/  VIADD R0, R0, 0x90 ;  /* 0x0000009000007836 */ /* 0x004fe20000000000 */
[----:B------:R-:W-:Y:S04]  /*5450*/  ISETP.GE.AND P0, PT, R40, 0x1, PT ;  /* 0x000000012800780c */ /* 0x000fe80003f06270 */
[----:B------:R-:W1:Y:S01]  /*5460*/  LDC.64 R8, c[0x0][0xb18] ;  /* 0x0002c600ff087b82 */ /* 0x000e620000000a00 */
[----:B------:R-:W-:Y:S01]  /*5470*/  PRMT R0, RZ, 0x654, R0 ;  /* 0x00000654ff007816 */ /* 0x000fe20000000000 */
[----:B------:R-:W-:Y:S01]  /*5480*/  @!PT LDS RZ, [RZ] ;  /* 0x00000000fffff984 */ /* 0x000fe20000000800 */
[----:B------:R-:W-:Y:S01]  /*5490*/  @!PT LDS RZ, [RZ] ;  /* 0x00000000fffff984 */ /* 0x000fe20000000800 */
[----:B------:R-:W-:Y:S01]  /*54a0*/  @!PT LDS RZ, [RZ] ;  /* 0x00000000fffff984 */ /* 0x000fe20000000800 */
[----:B------:R-:W-:Y:S01]  /*54b0*/  @!PT LDS RZ, [RZ] ;  /* 0x00000000fffff984 */ /* 0x000fe20000000800 */
[----:B------:R2:W-:Y:S06]  /*54c0*/  MEMBAR.ALL.CTA ;  /* 0x0000000000007992 */ /* 0x0005ec0000008000 */
[----:B--2---:R-:W2:Y:S01]  /*54d0*/  FENCE.VIEW.ASYNC.S ;  /* 0x00000000000073c6 */ /* 0x004ea20000000000 */
[----:B------:R-:W1:Y:S08]  /*54e0*/  @!P1 LDC R12, c[0x0][0xb20] ;  /* 0x0002c800ff0c9b82 */ /* 0x000e700000000800 */
[----:B------:R-:W1:Y:S01]  /*54f0*/  @!P1 LDC R7, c[0x0][0xb0c] ;  /* 0x0002c300ff079b82 */ /* 0x000e620000000800 */
[----:B--2---:R2:W-:Y:S01]  /*5500*/  SYNCS.ARRIVE.TRANS64.RED.A1T0 RZ, [R0+URZ], RZ ;  /* 0x000000ff00ff79a7 */ /* 0x0045e200081004ff */
[----:B----4-:R-:W-:Y:S04]  /*5510*/  LOP3.LUT P4, RZ, R18, 0x1, RZ, 0xc0, !PT ;  /* 0x0000000112ff7812 */ /* 0x010fe8000788c0ff */
[----:B------:R-:W-:Y:S09]  /*5520*/  P2R R110, PR, RZ, 0x10 ;  /* 0x00000010ff6e7803 */ /* 0x000ff20000000000 */
[----:B------:R-:W-:Y:S02]  /*5530*/  @P4 MOV R44, R16 ;  /* 0x00000010002c4202 */ /* 0x000fe40000000f00 */
[----:B------:R-:W-:Y:S01]  /*5540*/  @P4 LOP3.LUT R43, R17, 0xffff, RZ, 0xc0, !PT ;  /* 0x0000ffff112b4812 */ /* 0x000fe200078ec0ff */
[----:B--23--:R-:W-:Y:S06]  /*5550*/  @!P0 BRA `(.L_x_101) ;  /* 0x0000000000a48947 */ /* 0x00cfec0003800000 */
[----:B------:R-:W-:Y:S01]  /*5560*/  IMAD.HI.U32 R0, R98, R39, RZ ;  /* 0x0000002762007227 */ /* 0x000fe200078e00ff */
[----:B------:R-:W-:Y:S02]  /*5570*/  ISETP.NE.AND P0, PT, R38, 0x1, PT ;  /* 0x000000012600780c */ /* 0x000fe40003f05270 */
[----:B------:R-:W-:Y:S01]  /*5580*/  ISETP.NE.AND P2, PT, R40, 0x1, PT ;  /* 0x000000012800780c */ /* 0x000fe20003f45270 */
[----:B------:R-:W-:Y:S01]  /*5590*/  IMAD.HI.U32 R4, R99, R92, RZ ;  /* 0x0000005c63047227 */ /* 0x000fe200078e00ff */
[----:B------:R-:W-:Y:S02]  /*55a0*/  SHF.R.U32.HI R0, RZ, R97, R0 ;  /* 0x00000061ff007219 */ /* 0x000fe40000011600 */
[----:B------:R-:W-:Y:S01]  /*55b0*/  ISETP.NE.AND P3, PT, R42, 0x1, PT ;  /* 0x000000012a00780c */ /* 0x000fe20003f65270 */
[----:B------:R-:W-:Y:S01]  /*55c0*/  IMAD.HI.U32 R6, R43, R39, RZ ;  /* 0x000000272b067227 */ /* 0x000fe200078e00ff */
[-C--:B------:R-:W-:Y:S02]  /*55d0*/  SHF.R.U32.HI R4, RZ, R93.reuse, R4 ;  /* 0x0000005dff047219 */ /* 0x080fe40000011604 */
[----:B------:R-:W-:Y:S01]  /*55e0*/  SEL R0, R98, R0, !P0 ;  /* 0x0000000062007207 */ /* 0x000fe20004000000 */
[----:B------:R-:W-:Y:S01]  /*55f0*/  IMAD.HI.U32 R5, R44, R92, RZ ;  /* 0x0000005c2c057227 */ /* 0x000fe200078e00ff */
[----:B------:R-:W-:Y:S03]  /*5600*/  SEL R4, R99, R4, !P3 ;  /* 0x0000000463047207 */ /* 0x000fe60005800000 */
[-C--:B------:R-:W-:Y:S01]  /*5610*/  IMAD.HI.U32 R3, R0, R36.reuse, RZ ;  /* 0x0000002400037227 */ /* 0x080fe200078e00ff */
[----:B------:R-:W-:Y:S03]  /*5620*/  SHF.R.U32.HI R5, RZ, R93, R5 ;  /* 0x0000005dff057219 */ /* 0x000fe60000011605 */
[----:B------:R-:W-:Y:S01]  /*5630*/  IMAD.HI.U32 R2, R4, R36, RZ ;  /* 0x0000002404027227 */ /* 0x000fe200078e00ff */
[----:B------:R-:W-:Y:S02]  /*5640*/  @P2 SHF.R.U32.HI R0, RZ, R37, R3 ;  /* 0x00000025ff002219 */ /* 0x000fe40000011603 */
[----:B------:R-:W-:Y:S02]  /*5650*/  SHF.R.U32.HI R3, RZ, R97, R6 ;  /* 0x00000061ff037219 */ /* 0x000fe40000011606 */
[----:B------:R-:W-:Y:S01]  /*5660*/  @P2 SHF.R.U32.HI R4, RZ, R37, R2 ;  /* 0x00000025ff042219 */ /* 0x000fe20000011602 */
[----:B------:R-:W-:Y:S01]  /*5670*/  IMAD R0, R40, R0, RZ ;  /* 0x0000000028007224 */ /* 0x000fe200078e02ff */
[----:B------:R-:W-:Y:S02]  /*5680*/  SEL R3, R43, R3, !P0 ;  /* 0x000000032b037207 */ /* 0x000fe40004000000 */
[----:B------:R-:W-:Y:S01]  /*5690*/  SEL R2, R44, R5, !P3 ;  /* 0x000000052c027207 */ /* 0x000fe20005800000 */
[----:B------:R-:W-:Y:S01]  /*56a0*/  IMAD R5, R40, R4, RZ ;  /* 0x0000000428057224 */ /* 0x000fe200078e02ff */
[C---:B------:R-:W-:Y:S01]  /*56b0*/  ISETP.GE.AND P0, PT, R3.reuse, R0, PT ;  /* 0x000000000300720c */ /* 0x040fe20003f06270 */
[C---:B------:R-:W-:Y:S03]  /*56c0*/  IMAD.HI.U32 R0, R3.reuse, R36, RZ ;  /* 0x0000002403007227 */ /* 0x040fe600078e00ff */
[C---:B------:R-:W-:Y:S02]  /*56d0*/  ISETP.GE.OR P0, PT, R2.reuse, R5, P0 ;  /* 0x000000050200720c */ /* 0x040fe40000706670 */
[----:B------:R-:W-:Y:S04]  /*56e0*/  SHF.R.U32.HI R0, RZ, R37, R0 ;  /* 0x00000025ff007219 */ /* 0x000fe80000011600 */
[C---:B------:R-:W-:Y:S05]  /*56f0*/  SEL R6, R3.reuse, R0, !P2 ;  /* 0x0000000003067207 */ /* 0x040fea0005000000 */
        /* <DEDUP_REMOVED lines=14> */
[----:B------:R-:W-:Y:S07]  /*57e0*/  IMAD R43, R3, R38, R43 ;  /* 0x00000026032b7224 */ /* 0x000fee00078e022b */
.L_x_101:
[----:B-1----:R-:W-:Y:S01]  /*57f0*/  @!P1 ISETP.NE.AND P0, PT, R8, 0x1, PT ;  /* 0x000000010800980c */ /* 0x002fe20003f05270 */
[----:B------:R-:W-:Y:S01]  /*5800*/  @!P1 IMAD.HI.U32 R0, R44, R10, RZ ;  /* 0x0000000a2c009227 */ /* 0x000fe200078e00ff */
[----:B------:R-:W-:Y:S01]  /*5810*/  @!P1 ISETP.NE.AND P2, PT, R7, 0x1, PT ;  /* 0x000000010700980c */ /* 0x000fe20003f45270 */
[----:B------:R-:W-:Y:S01]  /*5820*/  ULOP3.LUT UP0, URZ, UR48, 0x90, URZ, 0xc0, !UPT ;  /* 0x0000009030ff7892 */ /* 0x000fe2000f80c0ff */
[----:B------:R-:W-:Y:S01]  /*5830*/  R2UR UR42, R14 ;  /* 0x000000000e2a72ca */ /* 0x000fe200000e0000 */
[----:B------:R-:W-:Y:S01]  /*5840*/  @!P1 IMAD.HI.U32 R2, R43, R9, RZ ;  /* 0x000000092b029227 */ /* 0x000fe200078e00ff */
[----:B------:R-:W-:Y:S02]  /*5850*/  @!P1 SHF.R.U32.HI R0, RZ, R11, R0 ;  /* 0x0000000bff009219 */ /* 0x000fe40000011600 */
[----:B------:R-:W-:Y:S01]  /*5860*/  R2UR UR41, R15 ;  /* 0x000000000f2972ca */ /* 0x000fe200000e0000 */
[----:B------:R-:W-:Y:S01]  /*5870*/  VIADD R112, R112, 0x1 ;  /* 0x0000000170707836 */ /* 0x000fe20000000000 */
[----:B------:R-:W-:Y:S02]  /*5880*/  @!P1 SHF.R.U32.HI R2, RZ, R12, R2 ;  /* 0x0000000cff029219 */ /* 0x000fe40000011602 */
[----:B------:R-:W-:Y:S02]  /*5890*/  @!P1 SEL R3, R44, R0, !P2 ;  /* 0x000000002c039207 */ /* 0x000fe40005000000 */
[----:B------:R-:W-:Y:S02]  /*58a0*/  @!P1 SEL R2, R43, R2, !P0 ;  /* 0x000000022b029207 */ /* 0x000fe40004000000 */
[----:B------:R-:W-:Y:S01]  /*58b0*/  @P4 SHF.R.U32.HI R103, RZ, 0x10, R17 ;  /* 0x00000010ff674819 */ /* 0x000fe20000011611 */
[----:B------:R-:W-:Y:S02]  /*58c0*/  USHF.L.U32 UR42, UR42, 0x6, URZ ;  /* 0x000000062a2a7899 */ /* 0x000fe400080006ff */
[----:B------:R-:W-:Y:S02]  /*58d0*/  @!P1 IMAD.IADD R0, R2, 0x1, -R3 ;  /* 0x0000000102009824 */ /* 0x000fe400078e0a03 */
[----:B------:R-:W-:Y:S01]  /*58e0*/  @!P1 IMAD.IADD R2, R3, 0x1, -R2 ;  /* 0x0000000103029824 */ /* 0x000fe200078e0a02 */
[----:B------:R-:W-:Y:S01]  /*58f0*/  USHF.L.U32 UR41, UR41, 0x8, URZ ;  /* 0x0000000829297899 */ /* 0x000fe200080006ff */
[----:B------:R-:W-:Y:S02]  /*5900*/  @!P1 IMAD R44, R0, R7, R44 ;  /* 0x00000007002c9224 */ /* 0x000fe400078e022c */
[----:B------:R-:W-:Y:S01]  /*5910*/  @!P1 IMAD R43, R2, R8, R43 ;  /* 0x00000008022b9224 */ /* 0x000fe200078e022b */
[----:B------:R-:W-:Y:S08]  /*5920*/  BRA.U !UP0, `(.L_x_102) ;  /* 0x0000000108407547 */ /* 0x000ff0000b800000 */
[----:B------:R-:W1:Y:S01]  /*5930*/  LDCU.64 UR8, c[0x4][0x88] ;  /* 0x01001100ff0877ac */ /* 0x000e620008000a00 */
[----:B------:R-:W-:Y:S01]  /*5940*/  MOV R3, 0x0 ;  /* 0x0000000000037802 */ /* 0x000fe20000000f00 */
[----:B------:R-:W-:Y:S02]  /*5950*/  HFMA2 R12, -RZ, RZ, 0, 5.9604644775390625e-08 ;  /* 0x00000001ff0c7431 */ /* 0x000fe400000001ff */
[----:B------:R-:W-:Y:S02]  /*5960*/  IMAD.MOV.U32 R8, RZ, RZ, 0x70 ;  /* 0x00000070ff087424 */ /* 0x000fe400078e00ff */
[----:B------:R-:W-:Y:S01]  /*5970*/  IMAD.MOV.U32 R13, RZ, RZ, RZ ;  /* 0x000000ffff0d7224 */ /* 0x000fe200078e00ff */
[----:B------:R-:W2:Y:S01]  /*5980*/  LDCU.64 UR6, c[0x4][0x90] ;  /* 0x01001200ff0677ac */ /* 0x000ea20008000a00 */
[----:B------:R-:W3:Y:S01]  /*5990*/  LDC.64 R2, c[0x4][R3] ;  /* 0x0100000003027b82 */ /* 0x000ee20000000a00 */
[----:B------:R-:W4:Y:S01]  /*59a0*/  LDCU.64 UR4, c[0x4][0x8] ;  /* 0x01000100ff0477ac */ /* 0x000f220008000a00 */
[----:B-1----:R-:W-:Y:S01]  /*59b0*/  MOV R5, UR9 ;  /* 0x0000000900057c02 */ /* 0x002fe20008000f00 */
[----:B------:R-:W-:Y:S01]  /*59c0*/  IMAD.U32 R4, RZ, RZ, UR8 ;  /* 0x00000008ff047e24 */ /* 0x000fe2000f8e00ff */
[----:B--2---:R-:W-:Y:S01]  /*59d0*/  MOV R7, UR7 ;  /* 0x0000000700077c02 */ /* 0x004fe20008000f00 */
[----:B------:R-:W-:Y:S01]  /*59e0*/  IMAD.U32 R6, RZ, RZ, UR6 ;  /* 0x00000006ff067e24 */ /* 0x000fe2000f8e00ff */
[----:B----4-:R-:W-:Y:S01]  /*59f0*/  MOV R11, UR5 ;  /* 0x00000005000b7c02 */ /* 0x010fe20008000f00 */
[----:B------:R-:W-:Y:S02]  /*5a00*/  IMAD.U32 R10, RZ, RZ, UR4 ;  /* 0x00000004ff0a7e24 */ /* 0x000fe4000f8e00ff */
[----:B------:R-:W-:Y:S07]  /*5a10*/  LEPC R20, `(.L_x_102) ;  /* 0x000000001014794e */ /* 0x000fee0000000000 */
[----:B---3-5:R-:W-:Y:S05]  /*5a20*/  CALL.ABS.NOINC R2 ;  /* 0x0000000002007343 */ /* 0x028fea0003c00000 */
.L_x_102:
[----:B------:R-:W-:Y:S01]  /*5a30*/  LOP3.LUT P0, RZ, R108, 0x90, RZ, 0xc0, !PT ;  /* 0x000000906cff7812 */ /* 0x000fe2000780c0ff */
[----:B------:R-:W-:Y:S11]  /*5a40*/  BSSY.RECONVERGENT B6, `(.L_x_103) ;  /* 0x0000013000067945 */ /* 0x000ff60003800200 */
[----:B------:R-:W-:Y:S01]  /*5a50*/  @!UPT UIADD3 URZ, UPT, UPT, URZ, URZ, URZ ;  /* 0x000000fffffff290 */ /* 0x000fe2000fffe0ff */
[----:B------:R-:W-:Y:S05]  /*5a60*/  @!P0 BRA `(.L_x_104) ;  /* 0x0000000000408947 */ /* 0x000fea0003800000 */
        /* <DEDUP_REMOVED lines=16> */
.L_x_104:
[----:B------:R-:W-:Y:S05]  /*5b70*/  BSYNC.RECONVERGENT B6 ;  /* 0x0000000000067941 */ /* 0x000fea0003800200 */
.L_x_103:
[----:B------:R-:W-:Y:S01]  /*5b80*/  ISETP.NE.U32.AND P4, PT, R90, RZ, PT ;  /* 0x000000ff5a00720c */ /* 0x000fe20003f85070 */
[----:B------:R-:W-:Y:S01]  /*5b90*/  UISETP.NE.AND UP2, UPT, UR50, URZ, UPT ;  /* 0x000000ff3200728c */ /* 0x000fe2000bf45270 */
[----:B------:R-:W-:Y:S01]  /*5ba0*/  ISETP.NE.U32.AND P3, PT, RZ, UR38, PT ;  /* 0x00000026ff007c0c */ /* 0x000fe2000bf65070 */
[----:B------:R-:W-:Y:S01]  /*5bb0*/  UISETP.NE.U32.AND UP1, UPT, UR44, URZ, UPT ;  /* 0x000000ff2c00728c */ /* 0x000fe2000bf25070 */
[----:B------:R-:W-:Y:S01]  /*5bc0*/  ISETP.NE.AND.EX P4, PT, R91, RZ, PT, P4 ;  /* 0x000000ff5b00720c */ /* 0x000fe20003f85340 */
[----:B------:R-:W-:Y:S01]  /*5bd0*/  UPLOP3.LUT UP0, UPT, UPT, UPT, UPT, 0x40, 0x4 ;  /* 0x000000000004789c */ /* 0x000fe20003f0e870 */
[----:B------:R-:W-:Y:S01]  /*5be0*/  ISETP.NE.AND.EX P3, PT, RZ, UR39, PT, P3 ;  /* 0x00000027ff007c0c */ /* 0x000fe2000bf65330 */
[----:B------:R-:W-:Y:S01]  /*5bf0*/  UISETP.NE.AND.EX UP1, UPT, UR45, URZ, UPT, UP1 ;  /* 0x000000ff2d00728c */ /* 0x000fe2000bf25310 */
[----:B------:R-:W-:Y:S04]  /*5c00*/  PLOP3.LUT P1, PT, PT, PT, UP2, 0x80, 0x8 ;  /* 0x000000000008781c */ /* 0x000fe80003f2f028 */
[----:B------:R-:W-:Y:S06]  /*5c10*/  @UP2 UPLOP3.LUT UP0, UPT, UPT, UPT, UP1, 0x80, 0x8 ;  /* 0x000000000008289c */ /* 0x000fec0003f0f010 */
[----:B------:R-:W-:Y:S01]  /*5c20*/  PLOP3.LUT P0, PT, PT, PT, UP0, 0x80, 0x8 ;  /* 0x000000000008781c */ /* 0x000fe20003f0f008 */
[----:B------:R-:W-:Y:S01]  /*5c30*/  @!UPT UIADD3 URZ, UPT, UPT, URZ, URZ, URZ ;  /* 0x000000fffffff290 */ /* 0x000fe2000fffe0ff */
[----:B------:R-:W-:Y:S11]  /*5c40*/  BRA.U !UP1, `(.L_x_105) ;  /* 0x0000000109387547 */ /* 0x000ff6000b800000 */
[----:B------:R-:W-:Y:S01]  /*5c50*/  UISETP.NE.U32.AND UP0, UPT, UR38, URZ, UPT ;  /* 0x000000ff2600728c */ /* 0x000fe2000bf05070 */
[----:B------:R-:W-:Y:S02]  /*5c60*/  HFMA2 R0, -RZ, RZ, 0, 5.9604644775390625e-08 ;  /* 0x00000001ff007431 */ /* 0x000fe400000001ff */
[----:B------:R-:W-:Y:S01]  /*5c70*/  IMAD.MOV.U32 R96, RZ, RZ, 0x1 ;  /* 0x00000001ff607424 */ /* 0x000fe200078e00ff */
[----:B------:R-:W-:Y:S06]  /*5c80*/  UISETP.NE.AND.EX UP0, UPT, UR39, URZ, UPT, UP0 ;  /* 0x000000ff2700728c */ /* 0x000fec000bf05300 */
[----:B------:R-:W-:Y:S05]  /*5c90*/  PLOP3.LUT P2, PT, PT, PT, UP0, 0x80, 0x8 ;  /* 0x000000000008781c */ /* 0x000fea0003f4f008 */
[----:B------:R-:W1:Y:S01]  /*5ca0*/  @UP0 LDCU.64 UR6, c[0x0][0x888] ;  /* 0x00011100ff0607ac */ /* 0x000e620008000a00 */
[----:B------:R-:W-:Y:S07]  /*5cb0*/  @UP0 UIMAD UR4, UR36, UR44, URZ ;  /* 0x0000002c240402a4 */ /* 0x000fee000f8e02ff */
[----:B------:R-:W-:Y:S01]  /*5cc0*/  @!P2 PRMT R96, R0, 0x7610, R96 ;  /* 0x000076100060a816 */ /* 0x000fe20000000060 */
[----:B-1----:R-:W-:Y:S03]  /*5cd0*/  @UP0 UIMAD.WIDE UR6, UR4, 0x4, UR6 ;  /* 0x00000004040608a5 */ /* 0x002fe6000f8e0206 */
[----:B------:R-:W1:Y:S03]  /*5ce0*/  @!UP0 LDCU UR4, c[0x0][0x880] ;  /* 0x00011000ff0487ac */ /* 0x000e660008000800 */
[----:B------:R-:W-:Y:S01]  /*5cf0*/  IMAD.U32 R2, RZ, RZ, UR6 ;  /* 0x00000006ff027e24 */ /* 0x000fe2000f8e00ff */
[----:B------:R-:W-:Y:S05]  /*5d00*/  MOV R3, UR7 ;  /* 0x0000000700037c02 */ /* 0x000fea0008000f00 */
[----:B-----5:R2:W5:Y:S02]  /*5d10*/  @P2 LDG.E R49, desc[UR46][R2.64] ;  /* 0x0000002e02312981 */ /* 0x020564000c1e1900 */
[----:B-12---:R-:W-:Y:S02]  /*5d20*/  @!P2 IMAD.U32 R49, RZ, RZ, UR4 ;  /* 0x00000004ff31ae24 */ /* 0x006fe4000f8e00ff */
.L_x_105:
[----:B------:R-:W-:Y:S05]  /*5d30*/  @!P4 BRA `(.L_x_106) ;  /* 0x000000000020c947 */ /* 0x000fea0003800000 */
[----:B------:R-:W-:Y:S04]  /*5d40*/  ISETP.NE.U32.AND P2, PT, R88, RZ, PT ;  /* 0x000000ff5800720c */ /* 0x000fe80003f45070 */
[----:B------:R-:W-:Y:S11]  /*5d50*/  ISETP.NE.AND.EX P2, PT, R89, RZ, PT, P2 ;  /* 0x000000ff5900720c */ /* 0x000ff60003f45320 */
[----:B------:R-:W-:Y:S02]  /*5d60*/  @!UPT UIADD3 URZ, UPT, UPT, URZ, URZ, URZ ;  /* 0x000000fffffff290 */ /* 0x000fe4000fffe0ff */
[----:B------:R-:W1:Y:S01]  /*5d70*/  @P2 LDC.64 R2, c[0x0][0x8a8] ;  /* 0x00022a00ff022b82 */ /* 0x000e620000000a00 */
[----:B------:R-:W-:Y:S04]  /*5d80*/  @P2 IMAD R0, R90, UR36, RZ ;  /* 0x000000245a002c24 */ /* 0x000fe8000f8e02ff */
[----:B-1----:R-:W-:Y:S05]  /*5d90*/  @P2 IMAD.WIDE R2, R0, 0x4, R2 ;  /* 0x0000000400022825 */ /* 0x002fea00078e0202 */
[----:B-----5:R1:W5:Y:S02]  /*5da0*/  @P2 LDG.E R47, desc[UR46][R2.64] ;  /* 0x0000002e022f2981 */ /* 0x020364000c1e1900 */
[----:B-1----:R-:W2:Y:S02]  /*5db0*/  @!P2 LDC R47, c[0x0][0x8a0] ;  /* 0x00022800ff2fab82 */ /* 0x002ea40000000800 */
.L_x_106:
[----:B-----5:R-:W-:Y:S01]  /*5dc0*/  FSETP.NEU.AND P2, PT, R49, RZ, PT ;  /* 0x000000ff3100720b */ /* 0x020fe20003f4d000 */
[----:B------:R-:W-:Y:S01]  /*5dd0*/  BSSY B1, `(.L_x_107) ;  /* 0x0000042000017945 */ /* 0x000fe20003800000 */
[----:B------:R-:W-:Y:S01]  /*5de0*/  SEL R2, RZ, 0xffffffff, P3 ;  /* 0xffffffffff027807 */ /* 0x000fe20001800000 */
[----:B------:R-:W-:Y:S01]  /*5df0*/  IMAD.MOV.U32 R114, RZ, RZ, 0x1 ;  /* 0x00000001ff727424 */ /* 0x000fe200078e00ff */
[----:B------:R-:W-:Y:S01]  /*5e00*/  LOP3.LUT P3, RZ, R96, 0xff, RZ, 0xc0, !PT ;  /* 0x000000ff60ff7812 */ /* 0x000fe2000786c0ff */
[----:B------:R-:W-:Y:S01]  /*5e10*/  IMAD R48, R45, 0x80, R46 ;  /* 0x000000802d307824 */ /* 0x000fe200078e022e */
[----:B------:R-:W-:Y:S02]  /*5e20*/  @P1 SEL R0, RZ, 0xffffffff, P2 ;  /* 0xffffffffff001807 */ /* 0x000fe40001000000 */
[----:B------:R-:W-:Y:S02]  /*5e30*/  CS2R R86, SRZ ;  /* 0x0000000000567805 */ /* 0x000fe4000001ff00 */
[----:B------:R-:W-:Y:S02]  /*5e40*/  LEA R3, R105, UR49, 0x3 ;  /* 0x0000003169037c11 */ /* 0x000fe4000f8e18ff */
[----:B------:R-:W-:Y:S02]  /*5e50*/  CS2R R84, SRZ ;  /* 0x0000000000547805 */ /* 0x000fe4000001ff00 */
[----:B------:R-:W-:Y:S02]  /*5e60*/  @P0 SEL R0, R2, R0, !P3 ;  /* 0x0000000002000207 */ /* 0x000fe40005800000 */
[----:B------:R-:W-:Y:S02]  /*5e70*/  CS2R R82, SRZ ;  /* 0x0000000000527805 */ /* 0x000fe4000001ff00 */
[----:B------:R-:W-:Y:S02]  /*5e80*/  LEA R111, R45, UR49, 0x3 ;  /* 0x000000312d6f7c11 */ /* 0x000fe4000f8e18ff */
[----:B------:R-:W-:Y:S02]  /*5e90*/  CS2R R80, SRZ ;  /* 0x0000000000507805 */ /* 0x000fe4000001ff00 */
[----:B------:R-:W-:Y:S02]  /*5ea0*/  @P1 LOP3.LUT R0, R0, 0x1, RZ, 0xc0, !PT ;  /* 0x0000000100001812 */ /* 0x000fe400078ec0ff */
[----:B------:R-:W-:Y:S02]  /*5eb0*/  SHF.L.U32 R4, R107, 0x1f, RZ ;  /* 0x0000001f6b047819 */ /* 0x000fe400000006ff */
[----:B------:R-:W-:Y:S04]  /*5ec0*/  ISETP.NE.U32.OR P5, PT, R0, 0x1, !P1 ;  /* 0x000000010000780c */ /* 0x000fe80004fa5470 */
[----:B------:R-:W-:Y:S09]  /*5ed0*/  P2R R117, PR, RZ, 0x20 ;  /* 0x00000020ff757803 */ /* 0x000ff20000000000 */
[----:B------:R-:W-:Y:S04]  /*5ee0*/  @P5 SHF.L.U32 R0, R104, 0x1f, RZ ;  /* 0x0000001f68005819 */ /* 0x000fe800000006ff */
[----:B------:R1:W3:Y:S01]  /*5ef0*/  @P5 SYNCS.PHASECHK.TRANS64.TRYWAIT P1, [R3+URZ+0x30], R0 ;  /* 0x00003000030055a7 */ /* 0x0002e200080211ff */
[----:B------:R4:W2:Y:S01]  /*5f00*/  SYNCS.PHASECHK.TRANS64.TRYWAIT P0, [R111+URZ+0xa0], R4 ;  /* 0x0000a0046f0075a7 */ /* 0x0008a200080011ff */
[----:B-1----:R-:W-:Y:S02]  /*5f10*/  SEL R0, RZ, 0xffffffff, P2 ;  /* 0xffffffffff007807 */ /* 0x002fe40001000000 */
[----:B------:R-:W-:Y:S11]  /*5f20*/  PLOP3.LUT P2, PT, PT, PT, UP1, 0x80, 0x8 ;  /* 0x000000000008781c */ /* 0x000ff60003f4f018 */
[----:B------:R-:W-:Y:S02]  /*5f30*/  @!UPT UIADD3 URZ, UPT, UPT, URZ, URZ, URZ ;  /* 0x000000fffffff290 */ /* 0x000fe4000fffe0ff */
[----:B------:R-:W-:Y:S04]  /*5f40*/  @P2 SEL R0, R2, R0, !P3 ;  /* 0x0000000002002207 */ /* 0x000fe80005800000 */
[----:B------:R-:W-:Y:S04]  /*5f50*/  LOP3.LUT R0, R0, 0x1, RZ, 0xc0, !PT ;  /* 0x0000000100007812 */ /* 0x000fe800078ec0ff */
[----:B------:R-:W-:Y:S04]  /*5f60*/  ISETP.NE.U32.AND P4, PT, R0, 0x1, PT ;  /* 0x000000010000780c */ /* 0x000fe80003f85070 */
[----:B------:R-:W-:Y:S02]  /*5f70*/  P2R R115, PR, RZ, 0x10 ;  /* 0x00000010ff737803 */ /* 0x000fe40000000000 */
[----:B---3--:R-:W-:Y:S01]  /*5f80*/  @P5 SEL R114, RZ, 0x1, !P1 ;  /* 0x00000001ff725807 */ /* 0x008fe20004800000 */
[----:B--2-4-:R-:W-:Y:S06]  /*5f90*/  @!P5 BRA `(.L_x_108) ;  /* 0x000000000094d947 */ /* 0x014fec0003800000 */
[----:B------:R-:W-:Y:S01]  /*5fa0*/  @P4 IMAD R5, R105, 0x1000, R100 ;  /* 0x0000100069054824 */ /* 0x000fe200078e0264 */
[----:B------:R-:W-:Y:S01]  /*5fb0*/  LOP3.LUT P5, RZ, R101, 0x80, RZ, 0xc0, !PT ;  /* 0x0000008065ff7812 */ /* 0x000fe200078ac0ff */
[----:B------:R-:W-:Y:S01]  /*5fc0*/  BSSY B0, `(.L_x_109) ;  /* 0x0000010000007945 */ /* 0x000fe20003800000 */
[----:B------:R-:W-:Y:S01]  /*5fd0*/  ISETP.NE.AND P2, PT, R114, RZ, PT ;  /* 0x000000ff7200720c */ /* 0x000fe20003f45270 */
[----:B------:R-:W-:Y:S01]  /*5fe0*/  @P4 VIADD R2, R5, UR49 ;  /* 0x0000003105024c36 */ /* 0x000fe20008000000 */
[----:B------:R-:W-:Y:S02]  /*5ff0*/  PLOP3.LUT P1, PT, PT, PT, PT, 0x8, 0x80 ;  /* 0x000000000080781c */ /* 0x000fe40003f2e170 */
[----:B------:R-:W-:Y:S02]  /*6000*/  CS2R R82, SRZ ;  /* 0x0000000000527805 */ /* 0x000fe4000001ff00 */
[----:B------:R-:W-:Y:S01]  /*6010*/  @P4 PLOP3.LUT P1, PT, P5, PT, PT, 0x80, 0x8 ;  /* 0x000000000008481c */ /* 0x000fe20002f2f070 */
[C---:B------:R-:W-:Y:S01]  /*6020*/  @P4 VIADD R0, R2.reuse, 0x200 ;  /* 0x0000020002004836 */ /* 0x040fe20000000000 */
[----:B------:R-:W-:Y:S01]  /*6030*/  CS2R R80, SRZ ;  /* 0x0000000000507805 */ /* 0x000fe2000001ff00 */
[----:B------:R-:W-:Y:S01]  /*6040*/  @P4 VIADD R2, R2, 0x210 ;  /* 0x0000021002024836 */ /* 0x000fe20000000000 */
[----:B------:R-:W-:Y:S02]  /*6050*/  CS2R R86, SRZ ;  /* 0x0000000000567805 */ /* 0x000fe4000001ff00 */
[----:B------:R-:W-:Y:S07]  /*6060*/  CS2R R84, SRZ ;  /* 0x0000000000547805 */ /* 0x000fee000001ff00 */
[----:B------:R-:W-:Y:S01]  /*6070*/  @P1 VIADD R2, R0, 0xfffffff0 ;  /* 0xfffffff000021836 */ /* 0x000fe20000000000 */
[----:B------:R-:W-:Y:S06]  /*6080*/  @P2 BRA `(.L_x_110) ;  /* 0x00000000000c2947 */ /* 0x000fec0003800000 */
[----:B------:R-:W-:Y:S04]  /*6090*/  SHF.L.U32 R0, R104, 0x1f, RZ ;  /* 0x0000001f68007819 */ /* 0x000fe800000006ff */
[----:B------:R-:W1:Y:S02]  /*60a0*/  SYNCS.PHASECHK.TRANS64.TRYWAIT P1, [R3+URZ+0x30], R0 ;  /* 0x00003000030075a7 */ /* 0x000e6400080211ff */
[----:B-1----:R-:W-:Y:S05]  /*60b0*/  @!P1 BRA `(.L_x_111) ;  /* 0x0000004000849947 */ /* 0x002fea0003800000 */
.L_x_110:
[----:B------:R-:W-:Y:S05]  /*60c0*/  BSYNC B0 ;  /* 0x0000000000007941 */ /* 0x000fea0003800000 */
.L_x_109:
[----:B------:R-:W-:Y:S01]  /*60d0*/  ISETP.NE.AND P1, PT, R115, RZ, PT ;  /* 0x000000ff7300720c */ /* 0x000fe20003f25270 */
[----:B-1----:R-:W-:Y:S02]  /*60e0*/  VIADD R3, R3, 0x50 ;  /* 0x0000005003037836 */ /* 0x002fe40000000000 */
[----:B------:R-:W-:Y:S02]  /*60f0*/  IMAD.U32 R0, RZ, RZ, UR37 ;  /* 0x00000025ff007e24 */ /* 0x000fe4000f8e00ff */
[----:B------:R-:W-:Y:S03]  /*6100*/  VIADD R105, R105, 0x1 ;  /* 0x0000000169697836 */ /* 0x000fe60000000000 */
[----:B------:R-:W-:Y:S05]  /*6110*/  PRMT R0, R0, 0x654, R3 ;  /* 0x0000065400007816 */ /* 0x000fea0000000003 */
[----:B------:R1:W2:Y:S04]  /*6120*/  @P1 LDS.128 R80, [R5+UR49+0x200] ;  /* 0x0002003105501984 */ /* 0x0002a80008000c00 */
[----:B------:R1:W3:Y:S01]  /*6130*/  @P1 LDS.128 R84, [R2] ;  /* 0x0000000002541984 */ /* 0x0002e20000000c00 */
[C---:B------:R-:W-:Y:S01]  /*6140*/  ISETP.NE.AND P1, PT, R105.reuse, 0x4, PT ;  /* 0x000000046900780c */ /* 0x040fe20003f25270 */
[----:B------:R-:W-:Y:S01]  /*6150*/  @!PT LDS RZ, [RZ] ;  /* 0x00000000fffff984 */ /* 0x000fe20000000800 */
[----:B------:R-:W-:Y:S01]  /*6160*/  @!PT LDS RZ, [RZ] ;  /* 0x00000000fffff984 */ /* 0x000fe20000000800 */
[----:B------:R-:W-:Y:S01]  /*6170*/  @!PT LDS RZ, [RZ] ;  /* 0x00000000fffff984 */ /* 0x000fe20000000800 */
[----:B------:R-:W-:Y:S01]  /*6180*/  @!PT LDS RZ, [RZ] ;  /* 0x00000000fffff984 */ /* 0x000fe20000000800 */
[----:B------:R4:W-:Y:S06]  /*6190*/  MEMBAR.ALL.CTA ;  /* 0x0000000000007992 */ /* 0x0009ec0000008000 */
[----:B----4-:R-:W4:Y:S01]  /*61a0*/  FENCE.VIEW.ASYNC.S ;  /* 0x00000000000073c6 */ /* 0x010f220000000000 */
[----:B------:R-:W-:Y:S01]  /*61b0*/  SEL R105, R105, RZ, P1 ;  /* 0x000000ff69697207 */ /* 0x000fe20000800000 */
[----:B----4-:R4:W-:Y:S02]  /*61c0*/  SYNCS.ARRIVE.TRANS64.RED.A1T0 RZ, [R0+URZ], RZ ;  /* 0x000000ff00ff79a7 */ /* 0x0109e400081004ff */
[----:B----4-:R-:W-:Y:S04]  /*61d0*/  SEL R0, RZ, 0x1, P1 ;  /* 0x00000001ff007807 */ /* 0x010fe80000800000 */
[----:B-12---:R-:W-:Y:S02]  /*61e0*/  LOP3.LUT R104, R104, R0, RZ, 0x3c, !PT ;  /* 0x0000000068687212 */ /* 0x006fe400078e3cff */
.L_x_108:
[----:B------:R-:W-:Y:S05]  /*61f0*/  BSYNC B1 ;  /* 0x0000000000017941 */ /* 0x000fea0003800000 */
.L_x_107:
[----:B------:R-:W-:Y:S04]  /*6200*/  SHF.R.U32.HI R0, RZ, 0x15, R48 ;  /* 0x00000015ff007819 */ /* 0x000fe80000011630 */
[----:B------:R-:W-:Y:S01]  /*6210*/  LOP3.LUT P1, RZ, R0, 0x3, R102, 0x48, !PT ;  /* 0x0000000300ff7812 */ /* 0x000fe20007824866 */
[----:B------:R-:W-:Y:S01]  /*6220*/  @!UPT UIADD3 URZ, UPT, UPT, URZ, URZ, URZ ;  /* 0x000000fffffff290 */ /* 0x000fe2000fffe0ff */
[----:B------:R-:W-:Y:S11]  /*6230*/  @P0 BRA `(.L_x_112) ;  /* 0x0000000000080947 */ /* 0x000ff60003800000 */
[----:B------:R-:W1:Y:S02]  /*6240*/  SYNCS.PHASECHK.TRANS64.TRYWAIT P0, [R111+URZ+0xa0], R4 ;  /* 0x0000a0046f0075a7 */ /* 0x000e6400080011ff */
[----:B-1----:R-:W-:Y:S05]  /*6250*/  @!P0 BRA `(.L_x_113) ;  /* 0x0000004000308947 */ /* 0x002fea0003800000 */
.L_x_112:
[----:B------:R-:W-:Y:S05]  /*6260*/  @!P1 BRA `(.L_x_114) ;  /* 0x0000000000409947 */ /* 0x000fea0003800000 */
[----:B------:R-:W2:Y:S01]  /*6270*/  LDCU.64 UR8, c[0x4][0x78] ;  /* 0x01000f00ff0877ac */ /* 0x000ea20008000a00 */
[----:B------:R-:W-:Y:S01]  /*6280*/  MOV R3, 0x0 ;  /* 0x0000000000037802 */ /* 0x000fe20000000f00 */
[----:B------:R-:W-:Y:S02]  /*6290*/  HFMA2 R12, -RZ, RZ, 0, 5.9604644775390625e-08 ;  /* 0x00000001ff0c7431 */ /* 0x000fe400000001ff */
[----:B------:R-:W-:Y:S02]  /*62a0*/  IMAD.MOV.U32 R8, RZ, RZ, 0x192 ;  /* 0x00000192ff087424 */ /* 0x000fe400078e00ff */
[----:B------:R-:W-:Y:S01]  /*62b0*/  IMAD.MOV.U32 R13, RZ, RZ, RZ ;  /* 0x000000ffff0d7224 */ /* 0x000fe200078e00ff */
[----:B------:R-:W4:Y:S01]  /*62c0*/  LDCU.64 UR6, c[0x4][0x80] ;  /* 0x01001000ff0677ac */ /* 0x000f220008000a00 */
[----:B------:R-:W3:Y:S01]  /*62d0*/  LDC.64 R2, c[0x4][R3] ;  /* 0x0100000003027b82 */ /* 0x000ee20000000a00 */
[----:B------:R-:W5:Y:S01]  /*62e0*/  LDCU.64 UR4, c[0x4][0x18] ;  /* 0x01000300ff0477ac */ /* 0x000f620008000a00 */
[----:B--2---:R-:W-:Y:S01]  /*62f0*/  MOV R5, UR9 ;  /* 0x0000000900057c02 */ /* 0x004fe20008000f00 */
[----:B-1----:R-:W-:Y:S01]  /*6300*/  IMAD.U32 R4, RZ, RZ, UR8 ;  /* 0x00000008ff047e24 */ /* 0x002fe2000f8e00ff */
[----:B----4-:R-:W-:Y:S01]  /*6310*/  MOV R7, UR7 ;  /* 0x0000000700077c02 */ /* 0x010fe20008000f00 */
[----:B------:R-:W-:Y:S01]  /*6320*/  IMAD.U32 R6, RZ, RZ, UR6 ;  /* 0x00000006ff067e24 */ /* 0x000fe2000f8e00ff */
[----:B-----5:R-:W-:Y:S01]  /*6330*/  MOV R11, UR5 ;  /* 0x00000005000b7c02 */ /* 0x020fe20008000f00 */
[----:B------:R-:W-:Y:S02]  /*6340*/  IMAD.U32 R10, RZ, RZ, UR4 ;  /* 0x00000004ff0a7e24 */ /* 0x000fe4000f8e00ff */
[----:B------:R-:W-:Y:S07]  /*6350*/  LEPC R20, `(.L_x_114) ;  /* 0x000000001014794e */ /* 0x000fee0000000000 */
[----:B---3--:R-:W-:Y:S05]  /*6360*/  CALL.ABS.NOINC R2 ;  /* 0x0000000002007343 */ /* 0x008fea0003c00000 */
.L_x_114:
[----:B-1----:R-:W-:Y:S01]  /*6370*/  F2FP.F16.E4M3.UNPACK_B R4, R81 ;  /* 0x00000051ff04723e */ /* 0x002fe200020006ff */
[----:B------:R-:W-:Y:S05]  /*6380*/  WARPSYNC.ALL ;  /* 0x0000000000007948 */ /* 0x000fea0003800000 */
[----:B------:R-:W-:Y:S01]  /*6390*/  R2UR UR4, R48 ;  /* 0x00000000300472ca */ /* 0x000fe200000e0000 */
[--C-:B------:R-:W-:Y:S01]  /*63a0*/  HADD2.F32 R53, -RZ, R4.reuse.H0_H0 ;  /* 0x20000004ff357230 */ /* 0x100fe20000004100 */
[-C--:B------:R-:W-:Y:S01]  /*63b0*/  F2FP.F16.E4M3.UNPACK_B R3, R80.reuse ;  /* 0x00000050ff03723e */ /* 0x080fe200020006ff */
[----:B------:R-:W-:Y:S01]  /*63c0*/  HADD2.F32 R54, -RZ, R4.H1_H1 ;  /* 0x30000004ff367230 */ /* 0x000fe20000004100 */
[----:B------:R-:W-:Y:S01]  /*63d0*/  F2FP.F16.E4M3.UNPACK_B R0, R80.H1 ;  /* 0x00000050ff00723e */ /* 0x000fe200030006ff */
[----:B------:R-:W-:Y:S01]  /*63e0*/  BSSY.RECONVERGENT B0, `(.L_x_115) ;  /* 0x000009e000007945 */ /* 0x000fe20003800200 */
[----:B------:R-:W-:Y:S01]  /*63f0*/  F2FP.F16.E4M3.UNPACK_B R64, R83.H1 ;  /* 0x00000053ff40723e */ /* 0x000fe200030006ff */
[--C-:B------:R-:W-:Y:S01]  /*6400*/  HADD2.F32 R2, -RZ, R3.reuse.H0_H0 ;  /* 0x20000003ff027230 */ /* 0x100fe20000004100 */
[----:B---3--:R-:W-:Y:S01]  /*6410*/  F2FP.F16.E4M3.UNPACK_B R74, R86 ;  /* 0x00000056ff4a723e */ /* 0x008fe200020006ff */
[----:B------:R-:W-:Y:S01]  /*6420*/  HADD2.F32 R50, -RZ, R3.H1_H1 ;  /* 0x30000003ff327230 */ /* 0x000fe20000004100 */
[----:B------:R-:W-:Y:S01]  /*6430*/  F2FP.F16.E4M3.UNPACK_B R3, R81.H1 ;  /* 0x00000051ff03723e */ /* 0x000fe200030006ff */
[--C-:B------:R-:W-:Y:S01]  /*6440*/  HADD2.F32 R51, -RZ, R0.reuse.H0_H0 ;  /* 0x20000000ff337230 */ /* 0x100fe20000004100 */
[----:B------:R-:W-:Y:S01]  /*6450*/  MOV R116, 0x10 ;  /* 0x0000001000747802 */ /* 0x000fe20000000f00 */
[----:B------:R-:W-:Y:S01]  /*6460*/  HADD2.F32 R52, -RZ, R0.H1_H1 ;  /* 0x30000000ff347230 */ /* 0x000fe20000004100 */
[-C--:B------:R-:W-:Y:S01]  /*6470*/  F2FP.F16.E4M3.UNPACK_B R0, R82.reuse ;  /* 0x00000052ff00723e */ /* 0x080fe200020006ff */
[----:B------:R-:W1:Y:S01]  /*6480*/  LDTM.x32 R4, tmem[UR4] ;  /* 0x00000004000479ee */ /* 0x000e6200082c0000 */
[----:B------:R-:W-:Y:S01]  /*6490*/  LOP3.LUT P5, RZ, R101, 0x80, RZ, 0xc0, !PT ;  /* 0x0000008065ff7812 */ /* 0x000fe200078ac0ff */
[--C-:B------:R-:W-:Y:S01]  /*64a0*/  HADD2.F32 R55, -RZ, R3.reuse.H0_H0 ;  /* 0x20000003ff377230 */ /* 0x100fe20000004100 */
[----:B------:R-:W-:Y:S01]  /*64b0*/  IADD3 R113, PT, PT, R100, UR49, RZ ;  /* 0x0000003164717c10 */ /* 0x000fe2000fffe0ff */
[--C-:B------:R-:W-:Y:S01]  /*64c0*/  HADD2.F32 R57, -RZ, R0.reuse.H0_H0 ;  /* 0x20000000ff397230 */ /* 0x100fe20000004100 */
[----:B------:R-:W-:Y:S01]  /*64d0*/  SEL R116, R116, 0xfffffff0, !P5 ;  /* 0xfffffff074747807 */ /* 0x000fe20006800000 */
[----:B------:R-:W-:Y:S01]  /*64e0*/  HADD2.F32 R58, -RZ, R0.H1_H1 ;  /* 0x30000000ff3a7230 */ /* 0x000fe20000004100 */
[----:B------:R-:W-:Y:S01]  /*64f0*/  F2FP.F16.E4M3.UNPACK_B R0, R83 ;  /* 0x00000053ff00723e */ /* 0x000fe200020006ff */
[----:B------:R-:W-:Y:S01]  /*6500*/  HADD2.F32 R56, -RZ, R3.H1_H1 ;  /* 0x30000003ff387230 */ /* 0x000fe20000004100 */
[----:B------:R-:W-:Y:S01]  /*6510*/  F2FP.F16.E4M3.UNPACK_B R3, R82.H1 ;  /* 0x00000052ff03723e */ /* 0x000fe200030006ff */
[----:B------:R-:W-:Y:S01]  /*6520*/  HADD2.F32 R73, -RZ, R74.H0_H0 ;  /* 0x2000004aff497230 */ /* 0x000fe20000004100 */
[----:B------:R-:W-:Y:S01]  /*6530*/  IADD3 R113, PT, PT, R113, R116, RZ ;  /* 0x0000007471717210 */ /* 0x000fe20007ffe0ff */
[--C-:B------:R-:W-:Y:S01]  /*6540*/  HADD2.F32 R61, -RZ, R0.reuse.H0_H0 ;  /* 0x20000000ff3d7230 */ /* 0x100fe20000004100 */
[----:B------:R-:W-:Y:S01]  /*6550*/  ISETP.NE.AND P0, PT, R109, RZ, PT ;  /* 0x000000ff6d00720c */ /* 0x000fe20003f05270 */
[----:B------:R-:W-:Y:S01]  /*6560*/  HADD2.F32 R62, -RZ, R0.H1_H1 ;  /* 0x30000000ff3e7230 */ /* 0x000fe20000004100 */
[-C--:B------:R-:W-:Y:S01]  /*6570*/  F2FP.F16.E4M3.UNPACK_B R0, R84.reuse.H1 ;  /* 0x00000054ff00723e */ /* 0x080fe200030006ff */
[--C-:B------:R-:W-:Y:S01]  /*6580*/  HADD2.F32 R59, -RZ, R3.reuse.H0_H0 ;  /* 0x20000003ff3b7230 */ /* 0x100fe20000004100 */
[----:B------:R-:W-:Y:S01]  /*6590*/  ISETP.NE.AND P6, PT, R117, RZ, PT ;  /* 0x000000ff7500720c */ /* 0x000fe20003fc5270 */
[----:B------:R-:W-:Y:S01]  /*65a0*/  HADD2.F32 R60, -RZ, R3.H1_H1 ;  /* 0x30000003ff3c7230 */ /* 0x000fe20000004100 */
[----:B------:R-:W-:Y:S01]  /*65b0*/  F2FP.F16.E4M3.UNPACK_B R3, R84 ;  /* 0x00000054ff03723e */ /* 0x000fe200020006ff */
[--C-:B------:R-:W-:Y:S02]  /*65c0*/  HADD2.F32 R67, -RZ, R0.reuse.H0_H0 ;  /* 0x20000000ff437230 */ /* 0x100fe40000004100 */
[----:B------:R-:W-:Y:S01]  /*65d0*/  HADD2.F32 R68, -RZ, R0.H1_H1 ;  /* 0x30000000ff447230 */ /* 0x000fe20000004100 */
[----:B------:R-:W-:Y:S01]  /*65e0*/  F2FP.F16.E4M3.UNPACK_B R0, R85.H1 ;  /* 0x00000055ff00723e */ /* 0x000fe200030006ff */
[--C-:B------:R-:W-:Y:S02]  /*65f0*/  HADD2.F32 R65, -RZ, R3.reuse.H0_H0 ;  /* 0x20000003ff417230 */ /* 0x100fe40000004100 */
[C---:B-1----:R-:W-:Y:S01]  /*6600*/  FMUL R7, R47.reuse, R7 ;  /* 0x000000072f077220 */ /* 0x042fe20000400000 */
[----:B------:R-:W-:Y:S01]  /*6610*/  HADD2.F32 R66, -RZ, R3.H1_H1 ;  /* 0x30000003ff427230 */ /* 0x000fe20000004100 */
[----:B------:R-:W-:Y:S01]  /*6620*/  F2FP.F16.E4M3.UNPACK_B R3, R85 ;  /* 0x00000055ff03723e */ /* 0x000fe200020006ff */
[--C-:B------:R-:W-:Y:S02]  /*6630*/  HADD2.F32 R71, -RZ, R0.reuse.H0_H0 ;  /* 0x20000000ff477230 */ /* 0x100fe40000004100 */
[----:B------:R-:W-:Y:S02]  /*6640*/  HADD2.F32 R72, -RZ, R0.H1_H1 ;  /* 0x30000000ff487230 */ /* 0x000fe40000004100 */
[----:B------:R-:W-:Y:S01]  /*6650*/  FMUL R0, R47, R4 ;  /* 0x000000042f007220 */ /* 0x000fe20000400000 */
[--C-:B------:R-:W-:Y:S01]  /*6660*/  HADD2.F32 R69, -RZ, R3.reuse.H0_H0 ;  /* 0x20000003ff457230 */ /* 0x100fe20000004100 */
[----:B------:R-:W-:Y:S01]  /*6670*/  F2FP.F16.E4M3.UNPACK_B R4, R87 ;  /* 0x00000057ff04723e */ /* 0x000fe200020006ff */
[----:B------:R-:W-:Y:S01]  /*6680*/  HADD2.F32 R70, -RZ, R3.H1_H1 ;  /* 0x30000003ff467230 */ /* 0x000fe20000004100 */
[----:B------:R-:W-:Y:S01]  /*6690*/  F2FP.F16.E4M3.UNPACK_B R3, R86.H1 ;  /* 0x00000056ff03723e */ /* 0x000fe200030006ff */
[----:B------:R-:W-:Y:S01]  /*66a0*/  FFMA R0, R49, R2, R0 ;  /* 0x0000000231007223 */ /* 0x000fe20000000000 */
[----:B------:R-:W-:Y:S01]  /*66b0*/  FMUL R2, R47, R5 ;  /* 0x000000052f027220 */ /* 0x000fe20000400000 */
[----:B------:R-:W-:Y:S01]  /*66c0*/  HADD2.F32 R74, -RZ, R74.H1_H1 ;  /* 0x3000004aff4a7230 */ /* 0x000fe20000004100 */
[----:B------:R-:W-:Y:S01]  /*66d0*/  F2FP.F16.E4M3.UNPACK_B R5, R87.H1 ;  /* 0x00000057ff05723e */ /* 0x000fe200030006ff */
[--C-:B------:R-:W-:Y:S02]  /*66e0*/  HADD2.F32 R75, -RZ, R3.reuse.H0_H0 ;  /* 0x20000003ff4b7230 */ /* 0x100fe40000004100 */
[----:B------:R-:W-:Y:S01]  /*66f0*/  FFMA R2, R49, R50, R2 ;  /* 0x0000003231027223 */ /* 0x000fe20000000002 */
[----:B------:R-:W-:Y:S02]  /*6700*/  HADD2.F32 R76, -RZ, R3.H1_H1 ;  /* 0x30000003ff4c7230 */ /* 0x000fe40000004100 */
[C---:B------:R-:W-:Y:S01]  /*6710*/  FMUL R3, R47.reuse, R6 ;  /* 0x000000062f037220 */ /* 0x040fe20000400000 */
[--C-:B------:R-:W-:Y:S02]  /*6720*/  HADD2.F32 R50, -RZ, R4.reuse.H0_H0 ;  /* 0x20000004ff327230 */ /* 0x100fe40000004100 */
[C---:B------:R-:W-:Y:S01]  /*6730*/  FMUL R6, R47.reuse, R11 ;  /* 0x0000000b2f067220 */ /* 0x040fe20000400000 */
[----:B------:R-:W-:Y:S01]  /*6740*/  FMUL R11, R47, R16 ;  /* 0x000000102f0b7220 */ /* 0x000fe20000400000 */
[C---:B------:R-:W-:Y:S01]  /*6750*/  FFMA R3, R49.reuse, R51, R3 ;  /* 0x0000003331037223 */ /* 0x040fe20000000003 */
[----:B------:R-:W-:Y:S01]  /*6760*/  FFMA R7, R49, R52, R7 ;  /* 0x0000003431077223 */ /* 0x000fe20000000007 */
[----:B------:R-:W-:Y:S02]  /*6770*/  HADD2.F32 R51, -RZ, R4.H1_H1 ;  /* 0x30000004ff337230 */ /* 0x000fe40000004100 */
[C---:B------:R-:W-:Y:S01]  /*6780*/  FMUL R4, R47.reuse, R9 ;  /* 0x000000092f047220 */ /* 0x040fe20000400000 */
[--C-:B------:R-:W-:Y:S02]  /*6790*/  HADD2.F32 R52, -RZ, R5.reuse.H0_H0 ;  /* 0x20000005ff347230 */ /* 0x100fe40000004100 */
[----:B------:R-:W-:Y:S01]  /*67a0*/  FMUL R16, R47, R21 ;  /* 0x000000152f107220 */ /* 0x000fe20000400000 */
[----:B------:R-:W-:Y:S01]  /*67b0*/  F2FP.SATFINITE.E4M3.F32.PACK_AB_MERGE_C R78, R7, R3, RZ ;  /* 0x00000003074e723e */ /* 0x000fe200048070ff */
[C---:B------:R-:W-:Y:S01]  /*67c0*/  FMUL R3, R47.reuse, R8 ;  /* 0x000000082f037220 */ /* 0x040fe20000400000 */
[----:B------:R-:W-:Y:S02]  /*67d0*/  HADD2.F32 R77, -RZ, R5.H1_H1 ;  /* 0x30000005ff4d7230 */ /* 0x000fe40000004100 */
[C---:B------:R-:W-:Y:S01]  /*67e0*/  FMUL R7, R47.reuse, R12 ;  /* 0x0000000c2f077220 */ /* 0x040fe20000400000 */
[----:B------:R-:W-:Y:S01]  /*67f0*/  FMUL R8, R47, R13 ;  /* 0x0000000d2f087220 */ /* 0x000fe20000400000 */
[C---:B------:R-:W-:Y:S01]  /*6800*/  FFMA R3, R49.reuse, R53, R3 ;  /* 0x0000003531037223 */ /* 0x040fe20000000003 */
[----:B------:R-:W-:Y:S01]  /*6810*/  FFMA R4, R49, R54, R4 ;  /* 0x0000003631047223 */ /* 0x000fe20000000004 */
[C---:B------:R-:W-:Y:S01]  /*6820*/  FMUL R12, R47.reuse, R17 ;  /* 0x000000112f0c7220 */ /* 0x040fe20000400000 */
[C---:B------:R-:W-:Y:S01]  /*6830*/  FMUL R5, R47.reuse, R10 ;  /* 0x0000000a2f057220 */ /* 0x040fe20000400000 */
[C---:B------:R-:W-:Y:S01]  /*6840*/  FMUL R9, R47.reuse, R14 ;  /* 0x0000000e2f097220 */ /* 0x040fe20000400000 */
[C---:B------:R-:W-:Y:S01]  /*6850*/  FMUL R10, R47.reuse, R15 ;  /* 0x0000000f2f0a7220 */ /* 0x040fe20000400000 */
[----:B------:R-:W-:Y:S01]  /*6860*/  FMUL R15, R47, R20 ;  /* 0x000000142f0f7220 */ /* 0x000fe20000400000 */
[C---:B------:R-:W-:Y:S01]  /*6870*/  FFMA R5, R49.reuse, R55, R5 ;  /* 0x0000003731057223 */ /* 0x040fe20000000005 */
[C---:B------:R-:W-:Y:S01]  /*6880*/  FFMA R6, R49.reuse, R56, R6 ;  /* 0x0000003831067223 */ /* 0x040fe20000000006 */
[C---:B------:R-:W-:Y:S01]  /*6890*/  FFMA R7, R49.reuse, R57, R7 ;  /* 0x0000003931077223 */ /* 0x040fe20000000007 */
[C---:B------:R-:W-:Y:S01]  /*68a0*/  FFMA R8, R49.reuse, R58, R8 ;  /* 0x0000003a31087223 */ /* 0x040fe20000000008 */
[--C-:B------:R-:W-:Y:S02]  /*68b0*/  HADD2.F32 R63, -RZ, R64.reuse.H0_H0 ;  /* 0x20000040ff3f7230 */ /* 0x100fe40000004100 */
[C---:B------:R-:W-:Y:S01]  /*68c0*/  FFMA R9, R49.reuse, R59, R9 ;  /* 0x0000003b31097223 */ /* 0x040fe20000000009 */
[----:B------:R-:W-:Y:S01]  /*68d0*/  F2FP.SATFINITE.E4M3.F32.PACK_AB_MERGE_C R5, R6, R5, RZ ;  /* 0x000000050605723e */ /* 0x000fe200048070ff */
[C---:B------:R-:W-:Y:S01]  /*68e0*/  FFMA R10, R49.reuse, R60, R10 ;  /* 0x0000003c310a7223 */ /* 0x040fe2000000000a */
[C---:B------:R-:W-:Y:S01]  /*68f0*/  FFMA R11, R49.reuse, R61, R11 ;  /* 0x0000003d310b7223 */ /* 0x040fe2000000000b */
[----:B------:R-:W-:Y:S01]  /*6900*/  FFMA R12, R49, R62, R12 ;  /* 0x0000003e310c7223 */ /* 0x000fe2000000000c */
[C---:B------:R-:W-:Y:S01]  /*6910*/  FMUL R20, R47.reuse, R25 ;  /* 0x000000192f147220 */ /* 0x040fe20000400000 */
[C---:B------:R-:W-:Y:S01]  /*6920*/  FMUL R25, R47.reuse, R30 ;  /* 0x0000001e2f197220 */ /* 0x040fe20000400000 */
[C---:B------:R-:W-:Y:S01]  /*6930*/  FMUL R30, R47.reuse, R35 ;  /* 0x000000232f1e7220 */ /* 0x040fe20000400000 */
[----:B------:R-:W-:Y:S01]  /*6940*/  F2FP.SATFINITE.E4M3.F32.PACK_AB_MERGE_C R9, R10, R9, RZ ;  /* 0x000000090a09723e */ /* 0x000fe200048070ff */
[----:B------:R-:W-:Y:S02]  /*6950*/  HADD2.F32 R64, -RZ, R64.H1_H1 ;  /* 0x30000040ff407230 */ /* 0x000fe40000004100 */
[C---:B------:R-:W-:Y:S01]  /*6960*/  FMUL R13, R47.reuse, R18 ;  /* 0x000000122f0d7220 */ /* 0x040fe20000400000 */
[C---:B------:R-:W-:Y:S01]  /*6970*/  FMUL R14, R47.reuse, R19 ;  /* 0x000000132f0e7220 */ /* 0x040fe20000400000 */
[C---:B------:R-:W-:Y:S01]  /*6980*/  FMUL R17, R47.reuse, R22 ;  /* 0x000000162f117220 */ /* 0x040fe20000400000 */
[----:B------:R-:W-:Y:S01]  /*6990*/  FMUL R18, R47, R23 ;  /* 0x000000172f127220 */ /* 0x000fe20000400000 */
[C---:B------:R-:W-:Y:S01]  /*69a0*/  FFMA R13, R49.reuse, R63, R13 ;  /* 0x0000003f310d7223 */ /* 0x040fe2000000000d */
[C---:B------:R-:W-:Y:S01]  /*69b0*/  FFMA R14, R49.reuse, R64, R14 ;  /* 0x00000040310e7223 */ /* 0x040fe2000000000e */
[----:B------:R-:W-:Y:S01]  /*69c0*/  FFMA R15, R49, R65, R15 ;  /* 0x00000041310f7223 */ /* 0x000fe2000000000f */
[----:B------:R-:W-:Y:S01]  /*69d0*/  FMUL R19, R47, R24 ;  /* 0x000000182f137220 */ /* 0x000fe20000400000 */
[C---:B------:R-:W-:Y:S01]  /*69e0*/  FFMA R16, R49.reuse, R66, R16 ;  /* 0x0000004231107223 */ /* 0x040fe20000000010 */
[----:B------:R-:W-:Y:S01]  /*69f0*/  FFMA R17, R49, R67, R17 ;  /* 0x0000004331117223 */ /* 0x000fe20000000011 */
[----:B------:R-:W-:Y:S01]  /*6a00*/  F2FP.SATFINITE.E4M3.F32.PACK_AB_MERGE_C R13, R14, R13, RZ ;  /* 0x0000000d0e0d723e */ /* 0x000fe200048070ff */
[C---:B------:R-:W-:Y:S01]  /*6a10*/  FMUL R21, R47.reuse, R26 ;  /* 0x0000001a2f157220 */ /* 0x040fe20000400000 */
[----:B------:R-:W-:Y:S01]  /*6a20*/  FMUL R22, R47, R27 ;  /* 0x0000001b2f167220 */ /* 0x000fe20000400000 */
[C---:B------:R-:W-:Y:S01]  /*6a30*/  FFMA R18, R49.reuse, R68, R18 ;  /* 0x0000004431127223 */ /* 0x040fe20000000012 */
[----:B------:R-:W-:Y:S01]  /*6a40*/  FFMA R19, R49, R69, R19 ;  /* 0x0000004531137223 */ /* 0x000fe20000000013 */
[----:B------:R-:W-:Y:S01]  /*6a50*/  FMUL R23, R47, R28 ;  /* 0x0000001c2f177220 */ /* 0x000fe20000400000 */
[----:B------:R-:W-:Y:S01]  /*6a60*/  FFMA R20, R49, R70, R20 ;  /* 0x0000004631147223 */ /* 0x000fe20000000014 */
[----:B------:R-:W-:Y:S01]  /*6a70*/  FMUL R24, R47, R29 ;  /* 0x0000001d2f187220 */ /* 0x000fe20000400000 */
[C---:B------:R-:W-:Y:S01]  /*6a80*/  FFMA R21, R49.reuse, R71, R21 ;  /* 0x0000004731157223 */ /* 0x040fe20000000015 */
[----:B------:R-:W-:Y:S01]  /*6a90*/  FFMA R22, R49, R72, R22 ;  /* 0x0000004831167223 */ /* 0x000fe20000000016 */
[C---:B------:R-:W-:Y:S01]  /*6aa0*/  FMUL R26, R47.reuse, R31 ;  /* 0x0000001f2f1a7220 */ /* 0x040fe20000400000 */
[----:B------:R-:W-:Y:S01]  /*6ab0*/  FMUL R27, R47, R32 ;  /* 0x000000202f1b7220 */ /* 0x000fe20000400000 */
[----:B------:R-:W-:Y:S01]  /*6ac0*/  FFMA R23, R49, R73, R23 ;  /* 0x0000004931177223 */ /* 0x000fe20000000017 */
[----:B------:R-:W-:Y:S01]  /*6ad0*/  FMUL R28, R47, R33 ;  /* 0x000000212f1c7220 */ /* 0x000fe20000400000 */
[----:B------:R-:W-:Y:S01]  /*6ae0*/  FFMA R24, R49, R74, R24 ;  /* 0x0000004a31187223 */ /* 0x000fe20000000018 */
[----:B------:R-:W-:Y:S01]  /*6af0*/  FMUL R29, R47, R34 ;  /* 0x000000222f1d7220 */ /* 0x000fe20000400000 */
[C---:B------:R-:W-:Y:S01]  /*6b00*/  FFMA R25, R49.reuse, R75, R25 ;  /* 0x0000004b31197223 */ /* 0x040fe20000000019 */
[C---:B------:R-:W-:Y:S01]  /*6b10*/  FFMA R26, R49.reuse, R76, R26 ;  /* 0x0000004c311a7223 */ /* 0x040fe2000000001a */
[C---:B------:R-:W-:Y:S01]  /*6b20*/  FFMA R27, R49.reuse, R50, R27 ;  /* 0x00000032311b7223 */ /* 0x040fe2000000001b */
[C---:B------:R-:W-:Y:S01]  /*6b30*/  FFMA R28, R49.reuse, R51, R28 ;  /* 0x00000033311c7223 */ /* 0x040fe2000000001c */
[----:B------:R-:W-:Y:S01]  /*6b40*/  F2FP.SATFINITE.E4M3.F32.PACK_AB_MERGE_C R17, R18, R17, RZ ;  /* 0x000000111211723e */ /* 0x000fe200048070ff */
[C---:B------:R-:W-:Y:S01]  /*6b50*/  FFMA R29, R49.reuse, R52, R29 ;  /* 0x00000034311d7223 */ /* 0x040fe2000000001d */
[----:B------:R-:W-:Y:S01]  /*6b60*/  F2FP.SATFINITE.E4M3.F32.PACK_AB_MERGE_C R21, R22, R21, RZ ;  /* 0x000000151615723e */ /* 0x000fe200048070ff */
[----:B------:R-:W-:Y:S01]  /*6b70*/  FFMA R30, R49, R77, R30 ;  /* 0x0000004d311e7223 */ /* 0x000fe2000000001e */
[----:B------:R-:W-:Y:S02]  /*6b80*/  F2FP.SATFINITE.E4M3.F32.PACK_AB_MERGE_C R32, R2, R0, R78 ;  /* 0x000000000220723e */ /* 0x000fe4000480704e */
[----:B------:R-:W-:Y:S02]  /*6b90*/  F2FP.SATFINITE.E4M3.F32.PACK_AB_MERGE_C R33, R4, R3, R5 ;  /* 0x000000030421723e */ /* 0x000fe40004807005 */
[----:B------:R-:W-:Y:S02]  /*6ba0*/  F2FP.SATFINITE.E4M3.F32.PACK_AB_MERGE_C R34, R8, R7, R9 ;  /* 0x000000070822723e */ /* 0x000fe40004807009 */
[----:B------:R-:W-:Y:S02]  /*6bb0*/  F2FP.SATFINITE.E4M3.F32.PACK_AB_MERGE_C R35, R12, R11, R13 ;  /* 0x0000000b0c23723e */ /* 0x000fe4000480700d */
[----:B------:R-:W-:Y:S02]  /*6bc0*/  F2FP.SATFINITE.E4M3.F32.PACK_AB_MERGE_C R16, R16, R15, R17 ;  /* 0x0000000f1010723e */ /* 0x000fe40004807011 */
[----:B------:R-:W-:Y:S01]  /*6bd0*/  F2FP.SATFINITE.E4M3.F32.PACK_AB_MERGE_C R17, R20, R19, R21 ;  /* 0x000000131411723e */ /* 0x000fe20004807015 */
[----:B------:R1:W-:Y:S01]  /*6be0*/  STS.128 [R100+UR49+0x4200], R32 ;  /* 0x0042002064007988 */ /* 0x0003e20008000c31 */
[----:B------:R-:W-:Y:S02]  /*6bf0*/  F2FP.SATFINITE.E4M3.F32.PACK_AB_MERGE_C R18, R26, R25, RZ ;  /* 0x000000191a12723e */ /* 0x000fe400048070ff */
[----:B------:R-:W-:Y:S02]  /*6c00*/  F2FP.SATFINITE.E4M3.F32.PACK_AB_MERGE_C R19, R30, R29, RZ ;  /* 0x0000001d1e13723e */ /* 0x000fe400048070ff */
[----:B------:R-:W-:Y:S02]  /*6c10*/  F2FP.SATFINITE.E4M3.F32.PACK_AB_MERGE_C R18, R24, R23, R18 ;  /* 0x000000171812723e */ /* 0x000fe40004807012 */
[----:B------:R-:W-:Y:S02]  /*6c20*/  F2FP.SATFINITE.E4M3.F32.PACK_AB_MERGE_C R19, R28, R27, R19 ;  /* 0x0000001b1c13723e */ /* 0x000fe40004807013 */
[----:B------:R-:W-:Y:S02]  /*6c30*/  LEA R0, R105, UR49, 0x3 ;  /* 0x0000003169007c11 */ /* 0x000fe4000f8e18ff */
[----:B------:R-:W-:Y:S01]  /*6c40*/  @P6 SHF.L.U32 R2, R104, 0x1f, RZ ;  /* 0x0000001f68026819 */ /* 0x000fe200000006ff */
[----:B------:R1:W-:Y:S01]  /*6c50*/  STS.128 [R113+0x4200], R16 ;  /* 0x0042001071007388 */ /* 0x0003e20000000c00 */
[----:B------:R-:W-:Y:S01]  /*6c60*/  @!PT LDS RZ, [RZ] ;  /* 0x00000000fffff984 */ /* 0x000fe20000000800 */
[----:B------:R-:W-:Y:S01]  /*6c70*/  @!PT LDS RZ, [RZ] ;  /* 0x00000000fffff984 */ /* 0x000fe20000000800 */
[----:B------:R-:W-:Y:S01]  /*6c80*/  @!PT LDS RZ, [RZ] ;  /* 0x00000000fffff984 */ /* 0x000fe20000000800 */
[----:B------:R-:W-:Y:S01]  /*6c90*/  @!PT LDS RZ, [RZ] ;  /* 0x00000000fffff984 */ /* 0x000fe20000000800 */
[----:B------:R2:W-:Y:S07]  /*6ca0*/  MEMBAR.ALL.CTA ;  /* 0x0000000000007992 */ /* 0x0005ee0000008000 */
[----:B--2---:R-:W2:Y:S02]  /*6cb0*/  FENCE.VIEW.ASYNC.S ;  /* 0x00000000000073c6 */ /* 0x004ea40000000000 */
[----:B--2---:R-:W-:Y:S06]  /*6cc0*/  BAR.SYNC.DEFER_BLOCKING 0x1, 0x80 ;  /* 0x0042000000007b1d */ /* 0x004fec0000010000 */
[----:B------:R-:W-:Y:S05]  /*6cd0*/  @P0 BRA `(.L_x_116) ;  /* 0x0000000000380947 */ /* 0x000fea0003800000 */
[----:B------:R-:W-:Y:S02]  /*6ce0*/  UIADD3 UR4, UPT, UPT, UR49, 0x4200, URZ ;  /* 0x0000420031047890 */ /* 0x000fe4000fffe0ff */
[----:B------:R-:W-:Y:S01]  /*6cf0*/  UIADD3 UR8, UP0, UPT, UR52, 0x680, URZ ;  /* 0x0000068034087890 */ /* 0x000fe2000ff1e0ff */
[----:B------:R-:W-:Y:S01]  /*6d00*/  UMOV UR43, UR36 ;  /* 0x00000024002b7c82 */ /* 0x000fe20008000000 */
[----:B------:R-:W-:Y:S02]  /*6d10*/  UIADD3 UR5, UPT, UPT, UR41, 0x80, URZ ;  /* 0x0000008029057890 */ /* 0x000fe4000fffe0ff */
[----:B------:R-:W-:Y:S01]  /*6d20*/  MOV R108, UR4 ;  /* 0x00000004006c7c02 */ /* 0x000fe20008000f00 */
[----:B------:R-:W-:Y:S02]  /*6d30*/  UIADD3.X UR9, UPT, UPT, URZ, UR53, URZ, UP0, !UPT ;  /* 0x00000035ff097290 */ /* 0x000fe400087fe4ff */
[----:B------:R-:W-:Y:S01]  /*6d40*/  UIADD3 UR4, UPT, UPT, UR49, 0x4a00, URZ ;  /* 0x00004a0031047890 */ /* 0x000fe2000fffe0ff */
[----:B------:R-:W-:Y:S01]  /*6d50*/  R2UR UR40, R108 ;  /* 0x000000006c2872ca */ /* 0x000fe200000e0000 */
[----:B------:R-:W-:Y:S01]  /*6d60*/  UMOV UR6, UR42 ;  /* 0x0000002a00067c82 */ /* 0x000fe20008000000 */
[----:B------:R-:W-:Y:S11]  /*6d70*/  UMOV UR7, UR36 ;  /* 0x0000002400077c82 */ /* 0x000ff60008000000 */
[----:B------:R2:W-:Y:S01]  /*6d80*/  UTMASTG.3D [UR40], [UR8] ;  /* 0x00000028080073b5 */ /* 0x0005e20008010000 */
[----:B------:R2:W-:Y:S01]  /*6d90*/  UTMASTG.3D [UR4], [UR8] ;  /* 0x00000004080073b5 */ /* 0x0005e20008010000 */
[----:B------:R0:W-:Y:S01]  /*6da0*/  UTMACMDFLUSH ;  /* 0x00000000000079b7 */ /* 0x0001e20000000000 */
[----:B--2---:R-:W-:Y:S04]  /*6db0*/  DEPBAR.LE SB0, 0x1 ;  /* 0x000080400000791a */ /* 0x004fe80000000000 */
.L_x_116:
[----:B------:R-:W-:Y:S05]  /*6dc0*/  BSYNC.RECONVERGENT B0 ;  /* 0x0000000000007941 */ /* 0x000fea0003800200 */
.L_x_115:
[----:B------:R-:W-:Y:S06]  /*6dd0*/  BAR.SYNC.DEFER_BLOCKING 0x1, 0x80 ;  /* 0x0042000000007b1d */ /* 0x000fec0000010000 */
[----:B------:R-:W2:Y:S01]  /*6de0*/  @P6 SYNCS.PHASECHK.TRANS64.TRYWAIT P0, [R0+URZ+0x30], R2 ;  /* 0x00003002000065a7 */ /* 0x000ea200080011ff */
[----:B------:R-:W-:Y:S01]  /*6df0*/  BSSY B1, `(.L_x_117) ;  /* 0x0000021000017945 */ /* 0x000fe20003800000 */
[----:B--2---:R-:W-:Y:S03]  /*6e00*/  @P6 SEL R114, RZ, 0x1, !P0 ;  /* 0x00000001ff726807 */ /* 0x004fe60004000000 */
[----:B------:R-:W-:Y:S05]  /*6e10*/  @!P6 BRA `(.L_x_118) ;  /* 0x000000000078e947 */ /* 0x000fea0003800000 */
[----:B------:R-:W-:Y:S01]  /*6e20*/  ISETP.NE.AND P1, PT, R115, RZ, PT ;  /* 0x000000ff7300720c */ /* 0x000fe20003f25270 */
[----:B------:R-:W-:Y:S01]  /*6e30*/  BSSY B0, `(.L_x_119) ;  /* 0x0000009000007945 */ /* 0x000fe20003800000 */
[----:B------:R-:W-:Y:S11]  /*6e40*/  ISETP.NE.AND P0, PT, R114, RZ, PT ;  /* 0x000000ff7200720c */ /* 0x000ff60003f05270 */
[----:B------:R-:W-:Y:S05]  /*6e50*/  @P1 IMAD R2, R105, 0x1000, R100 ;  /* 0x0000100069021824 */ /* 0x000fea00078e0264 */
[----:B------:R-:W-:Y:S05]  /*6e60*/  @P1 IADD3 R4, PT, PT, R2, UR49, RZ ;  /* 0x0000003102041c10 */ /* 0x000fea000fffe0ff */
[----:B------:R-:W-:Y:S01]  /*6e70*/  @P1 IMAD.IADD R4, R4, 0x1, R116 ;  /* 0x0000000104041824 */ /* 0x000fe200078e0274 */
[----:B------:R-:W-:Y:S06]  /*6e80*/  @P0 BRA `(.L_x_120) ;  /* 0x00000000000c0947 */ /* 0x000fec0003800000 */
[----:B------:R-:W-:Y:S04]  /*6e90*/  SHF.L.U32 R3, R104, 0x1f, RZ ;  /* 0x0000001f68037819 */ /* 0x000fe800000006ff */
[----:B------:R-:W2:Y:S02]  /*6ea0*/  SYNCS.PHASECHK.TRANS64.TRYWAIT P0, [R0+URZ+0x30], R3 ;  /* 0x00003003000075a7 */ /* 0x000ea400080011ff */
[----:B--2---:R-:W-:Y:S05]  /*6eb0*/  @!P0 BRA `(.L_x_121) ;  /* 0x00000034002c8947 */ /* 0x004fea0003800000 */
.L_x_120:
[----:B------:R-:W-:Y:S05]  /*6ec0*/  BSYNC B0 ;  /* 0x0000000000007941 */ /* 0x000fea0003800000 */
.L_x_119:
[----:B------:R-:W-:Y:S01]  /*6ed0*/  ISETP.NE.AND P0, PT, R115, RZ, PT ;  /* 0x000000ff7300720c */ /* 0x000fe20003f05270 */
[----:B------:R-:W-:Y:S11]  /*6ee0*/  VIADD R105, R105, 0x1 ;  /* 0x0000000169697836 */ /* 0x000ff60000000000 */
[----:B------:R-:W-:Y:S01]  /*6ef0*/  @!UPT UIADD3 URZ, UPT, UPT, URZ, URZ, URZ ;  /* 0x000000fffffff290 */ /* 0x000fe2000fffe0ff */
[----:B------:R3:W4:Y:S04]  /*6f00*/  @P0 LDS.128 R80, [R2+UR49+0x200] ;  /* 0x0002003102500984 */ /* 0x0007280008000c00 */
[----:B------:R1:W1:Y:S01]  /*6f10*/  @P0 LDS.128 R84, [R4+0x200] ;  /* 0x0002000004540984 */ /* 0x0002620000000c00 */
[C---:B------:R-:W-:Y:S01]  /*6f20*/  ISETP.NE.AND P0, PT, R105.reuse, 0x4, PT ;  /* 0x000000046900780c */ /* 0x040fe20003f05270 */
[----:B------:R-:W-:Y:S01]  /*6f30*/  @!PT LDS RZ, [RZ] ;  /* 0x00000000fffff984 */ /* 0x000fe20000000800 */
[----:B------:R-:W-:Y:S01]  /*6f40*/  @!PT LDS RZ, [RZ] ;  /* 0x00000000fffff984 */ /* 0x000fe20000000800 */
[----:B------:R-:W-:Y:S01]  /*6f50*/  @!PT LDS RZ, [RZ] ;  /* 0x00000000fffff984 */ /* 0x000fe20000000800 */
[----:B------:R-:W-:Y:S01]  /*6f60*/  @!PT LDS RZ, [RZ] ;  /* 0x00000000fffff984 */ /* 0x000fe20000000800 */
[----:B------:R5:W-:Y:S06]  /*6f70*/  MEMBAR.ALL.CTA ;  /* 0x0000000000007992 */ /* 0x000bec0000008000 */
[----:B-----5:R-:W5:Y:S01]  /*6f80*/  FENCE.VIEW.ASYNC.S ;  /* 0x00000000000073c6 */ /* 0x020f620000000000 */
[----:B------:R-:W-:Y:S01]  /*6f90*/  SEL R105, R105, RZ, P0 ;  /* 0x000000ff69697207 */ /* 0x000fe20000000000 */
[----:B---3--:R-:W-:Y:S02]  /*6fa0*/  VIADD R2, R0, 0x50 ;  /* 0x0000005000027836 */ /* 0x008fe40000000000 */
[----:B--2---:R-:W-:Y:S05]  /*6fb0*/  IMAD.U32 R0, RZ, RZ, UR37 ;  /* 0x00000025ff007e24 */ /* 0x004fea000f8e00ff */
[----:B------:R-:W-:Y:S04]  /*6fc0*/  PRMT R0, R0, 0x654, R2 ;  /* 0x0000065400007816 */ /* 0x000fe80000000002 */
[----:B-----5:R2:W-:Y:S02]  /*6fd0*/  SYNCS.ARRIVE.TRANS64.RED.A1T0 RZ, [R0+URZ], RZ ;  /* 0x000000ff00ff79a7 */ /* 0x0205e400081004ff */
[----:B--2---:R-:W-:Y:S04]  /*6fe0*/  SEL R0, RZ, 0x1, P0 ;  /* 0x00000001ff007807 */ /* 0x004fe80000000000 */
[----:B-1--4-:R-:W-:Y:S02]  /*6ff0*/  LOP3.LUT R104, R104, R0, RZ, 0x3c, !PT ;  /* 0x0000000068687212 */ /* 0x012fe400078e3cff */
.L_x_118:
[----:B------:R-:W-:Y:S05]  /*7000*/  BSYNC B1 ;  /* 0x0000000000017941 */ /* 0x000fea0003800000 */
.L_x_117:
[----:B------:R-:W-:Y:S05]  /*7010*/  VIADD R0, R48, 0x20 ;  /* 0x0000002030007836 */ /* 0x000fea0000000000 */
[----:B------:R-:W-:Y:S04]  /*7020*/  SHF.R.U32.HI R0, RZ, 0x15, R0 ;  /* 0x00000015ff007819 */ /* 0x000fe80000011600 */
[----:B------:R-:W-:Y:S11]  /*7030*/  LOP3.LUT P0, RZ, R0, 0x3, R102, 0x48, !PT ;  /* 0x0000000300ff7812 */ /* 0x000ff60007804866 */
[----:B------:R-:W-:Y:S02]  /*7040*/  @!UPT UIADD3 URZ, UPT, UPT, URZ, URZ, URZ ;  /* 0x000000fffffff290 */ /* 0x000fe4000fffe0ff */
[----:B------:R-:W-:Y:S05]  /*7050*/  @!P0 BRA `(.L_x_122) ;  /* 0x0000000000408947 */ /* 0x000fea0003800000 */
[----:B------:R-:W2:Y:S01]  /*7060*/  LDCU.64 UR8, c[0x4][0x78] ;  /* 0x01000f00ff0877ac */ /* 0x000ea20008000a00 */
[----:B------:R-:W-:Y:S01]  /*7070*/  MOV R3, 0x0 ;  /* 0x0000000000037802 */ /* 0x000fe20000000f00 */
[----:B------:R-:W-:Y:S02]  /*7080*/  HFMA2 R12, -RZ, RZ, 0, 5.9604644775390625e-08 ;  /* 0x00000001ff0c7431 */ /* 0x000fe400000001ff */
[----:B------:R-:W-:Y:S02]  /*7090*/  IMAD.MOV.U32 R8, RZ, RZ, 0x192 ;  /* 0x00000192ff087424 */ /* 0x000fe400078e00ff */
[----:B------:R-:W-:Y:S01]  /*70a0*/  IMAD.MOV.U32 R13, RZ, RZ, RZ ;  /* 0x000000ffff0d7224 */ /* 0x000fe200078e00ff */
[----:B------:R-:W3:Y:S01]  /*70b0*/  LDCU.64 UR6, c[0x4][0x80] ;  /* 0x01001000ff0677ac */ /* 0x000ee20008000a00 */
[----:B------:R-:W4:Y:S01]  /*70c0*/  LDC.64 R2, c[0x4][R3] ;  /* 0x0100000003027b82 */ /* 0x000f220000000a00 */
[----:B------:R-:W5:Y:S01]  /*70d0*/  LDCU.64 UR4, c[0x4][0x18] ;  /* 0x01000300ff0477ac */ /* 0x000f620008000a00 */
[----:B--2---:R-:W-:Y:S01]  /*70e0*/  MOV R5, UR9 ;  /* 0x0000000900057c02 */ /* 0x004fe20008000f00 */
[----:B------:R-:W-:Y:S01]  /*70f0*/  IMAD.U32 R4, RZ, RZ, UR8 ;  /* 0x00000008ff047e24 */ /* 0x000fe2000f8e00ff */
[----:B---3--:R-:W-:Y:S01]  /*7100*/  MOV R7, UR7 ;  /* 0x0000000700077c02 */ /* 0x008fe20008000f00 */
[----:B------:R-:W-:Y:S01]  /*7110*/  IMAD.U32 R6, RZ, RZ, UR6 ;  /* 0x00000006ff067e24 */ /* 0x000fe2000f8e00ff */
[----:B-----5:R-:W-:Y:S01]  /*7120*/  MOV R11, UR5 ;  /* 0x00000005000b7c02 */ /* 0x020fe20008000f00 */
[----:B------:R-:W-:Y:S02]  /*7130*/  IMAD.U32 R10, RZ, RZ, UR4 ;  /* 0x00000004ff0a7e24 */ /* 0x000fe4000f8e00ff */
[----:B------:R-:W-:Y:S07]  /*7140*/  LEPC R20, `(.L_x_122) ;  /* 0x000000001014794e */ /* 0x000fee0000000000 */
[----:B-1--4-:R-:W-:Y:S05]  /*7150*/  CALL.ABS.NOINC R2 ;  /* 0x0000000002007343 */ /* 0x012fea0003c00000 */
.L_x_122:
[-C--:B------:R-:W-:Y:S01]  /*7160*/  F2FP.F16.E4M3.UNPACK_B R0, R81.reuse ;  /* 0x00000051ff00723e */ /* 0x080fe200020006ff */
[----:B------:R-:W-:Y:S05]  /*7170*/  WARPSYNC.ALL ;  /* 0x0000000000007948 */ /* 0x000fea0003800000 */
[----:B------:R-:W-:Y:S01]  /*7180*/  R2UR UR4, R48 ;  /* 0x00000000300472ca */ /* 0x000fe200000e0000 */
[--C-:B------:R-:W-:Y:S01]  /*7190*/  HADD2.F32 R54, -RZ, R0.reuse.H0_H0 ;  /* 0x20000000ff367230 */ /* 0x100fe20000004100 */
[-C--:B------:R-:W-:Y:S01]  /*71a0*/  F2FP.F16.E4M3.UNPACK_B R2, R80.reuse.H1 ;  /* 0x00000050ff02723e */ /* 0x080fe200030006ff */
[----:B------:R-:W-:Y:S01]  /*71b0*/  HADD2.F32 R55, -RZ, R0.H1_H1 ;  /* 0x30000000ff377230 */ /* 0x000fe20000004100 */
[----:B------:R-:W-:Y:S01]  /*71c0*/  F2FP.F16.E4M3.UNPACK_B R0, R81.H1 ;  /* 0x00000051ff00723e */ /* 0x000fe200030006ff */
[----:B------:R-:W-:Y:S01]  /*71d0*/  BSSY.RECONVERGENT B0, `(.L_x_123) ;  /* 0x0000099000007945 */ /* 0x000fe20003800200 */
[----:B------:R-:W-:Y:S01]  /*71e0*/  F2FP.F16.E4M3.UNPACK_B R3, R80 ;  /* 0x00000050ff03723e */ /* 0x000fe200020006ff */
[----:B------:R-:W-:Y:S01]  /*71f0*/  HADD2.F32 R52, -RZ, R2.H0_H0 ;  /* 0x20000002ff347230 */ /* 0x000fe20000004100 */
[----:B------:R-:W-:Y:S01]  /*7200*/  ISETP.NE.AND P0, PT, R109, RZ, PT ;  /* 0x000000ff6d00720c */ /* 0x000fe20003f05270 */
[--C-:B------:R-:W-:Y:S01]  /*7210*/  HADD2.F32 R56, -RZ, R0.reuse.H0_H0 ;  /* 0x20000000ff387230 */ /* 0x100fe20000004100 */
[----:B------:R-:W-:Y:S01]  /*7220*/  ISETP.NE.AND P6, PT, R117, RZ, PT ;  /* 0x000000ff7500720c */ /* 0x000fe20003fc5270 */
[----:B------:R-:W-:Y:S01]  /*7230*/  HADD2.F32 R57, -RZ, R0.H1_H1 ;  /* 0x30000000ff397230 */ /* 0x000fe20000004100 */
[-C--:B------:R-:W-:Y:S01]  /*7240*/  F2FP.F16.E4M3.UNPACK_B R0, R83.reuse ;  /* 0x00000053ff00723e */ /* 0x080fe200020006ff */
[----:B-1----:R-:W1:Y:S01]  /*7250*/  LDTM.x32 R4, tmem[UR4+0x20] ;  /* 0x00002004000479ee */ /* 0x002e6200082c0000 */
[----:B------:R-:W-:Y:S01]  /*7260*/  HADD2.F32 R53, -RZ, R2.H1_H1 ;  /* 0x30000002ff357230 */ /* 0x000fe20000004100 */
[----:B------:R-:W-:Y:S01]  /*7270*/  F2FP.F16.E4M3.UNPACK_B R2, R82.H1 ;  /* 0x00000052ff02723e */ /* 0x000fe200030006ff */
[--C-:B------:R-:W-:Y:S02]  /*7280*/  HADD2.F32 R50, -RZ, R3.reuse.H0_H0 ;  /* 0x20000003ff327230 */ /* 0x100fe40000004100 */
[--C-:B------:R-:W-:Y:S02]  /*7290*/  HADD2.F32 R62, -RZ, R0.reuse.H0_H0 ;  /* 0x20000000ff3e7230 */ /* 0x100fe40000004100 */
[----:B------:R-:W-:Y:S01]  /*72a0*/  HADD2.F32 R63, -RZ, R0.H1_H1 ;  /* 0x30000000ff3f7230 */ /* 0x000fe20000004100 */
[----:B------:R-:W-:Y:S01]  /*72b0*/  F2FP.F16.E4M3.UNPACK_B R0, R84.H1 ;  /* 0x00000054ff00723e */ /* 0x000fe200030006ff */
[--C-:B------:R-:W-:Y:S02]  /*72c0*/  HADD2.F32 R60, -RZ, R2.reuse.H0_H0 ;  /* 0x20000002ff3c7230 */ /* 0x100fe40000004100 */
[----:B------:R-:W-:Y:S01]  /*72d0*/  HADD2.F32 R61, -RZ, R2.H1_H1 ;  /* 0x30000002ff3d7230 */ /* 0x000fe20000004100 */
[----:B------:R-:W-:Y:S01]  /*72e0*/  F2FP.F16.E4M3.UNPACK_B R2, R83.H1 ;  /* 0x00000053ff02723e */ /* 0x000fe200030006ff */
[----:B------:R-:W-:Y:S01]  /*72f0*/  HADD2.F32 R51, -RZ, R3.H1_H1 ;  /* 0x30000003ff337230 */ /* 0x000fe20000004100 */
[----:B------:R-:W-:Y:S01]  /*7300*/  F2FP.F16.E4M3.UNPACK_B R3, R82 ;  /* 0x00000052ff03723e */ /* 0x000fe200020006ff */
[--C-:B------:R-:W-:Y:S02]  /*7310*/  HADD2.F32 R68, -RZ, R0.reuse.H0_H0 ;  /* 0x20000000ff447230 */ /* 0x100fe40000004100 */
[----:B------:R-:W-:Y:S01]  /*7320*/  HADD2.F32 R69, -RZ, R0.H1_H1 ;  /* 0x30000000ff457230 */ /* 0x000fe20000004100 */
[-C--:B------:R-:W-:Y:S01]  /*7330*/  F2FP.F16.E4M3.UNPACK_B R0, R85.reuse.H1 ;  /* 0x00000055ff00723e */ /* 0x080fe200030006ff */
[--C-:B------:R-:W-:Y:S02]  /*7340*/  HADD2.F32 R64, -RZ, R2.reuse.H0_H0 ;  /* 0x20000002ff407230 */ /* 0x100fe40000004100 */
[----:B------:R-:W-:Y:S01]  /*7350*/  HADD2.F32 R65, -RZ, R2.H1_H1 ;  /* 0x30000002ff417230 */ /* 0x000fe20000004100 */
[----:B------:R-:W-:Y:S01]  /*7360*/  F2FP.F16.E4M3.UNPACK_B R2, R85 ;  /* 0x00000055ff02723e */ /* 0x000fe200020006ff */
[--C-:B------:R-:W-:Y:S02]  /*7370*/  HADD2.F32 R58, -RZ, R3.reuse.H0_H0 ;  /* 0x20000003ff3a7230 */ /* 0x100fe40000004100 */
[C---:B-1----:R-:W-:Y:S01]  /*7380*/  FMUL R7, R47.reuse, R7 ;  /* 0x000000072f077220 */ /* 0x042fe20000400000 */
[----:B------:R-:W-:Y:S01]  /*7390*/  HADD2.F32 R59, -RZ, R3.H1_H1 ;  /* 0x30000003ff3b7230 */ /* 0x000fe20000004100 */
[----:B------:R-:W-:Y:S01]  /*73a0*/  F2FP.F16.E4M3.UNPACK_B R3, R84 ;  /* 0x00000054ff03723e */ /* 0x000fe200020006ff */
[--C-:B------:R-:W-:Y:S02]  /*73b0*/  HADD2.F32 R72, -RZ, R0.reuse.H0_H0 ;  /* 0x20000000ff487230 */ /* 0x100fe40000004100 */
[C---:B------:R-:W-:Y:S01]  /*73c0*/  FMUL R11, R47.reuse, R11 ;  /* 0x0000000b2f0b7220 */ /* 0x040fe20000400000 */
[----:B------:R-:W-:Y:S01]  /*73d0*/  HADD2.F32 R73, -RZ, R0.H1_H1 ;  /* 0x30000000ff497230 */ /* 0x000fe20000004100 */
[----:B------:R-:W-:Y:S01]  /*73e0*/  F2FP.F16.E4M3.UNPACK_B R0, R87 ;  /* 0x00000057ff00723e */ /* 0x000fe200020006ff */
[--C-:B------:R-:W-:Y:S02]  /*73f0*/  HADD2.F32 R70, -RZ, R2.reuse.H0_H0 ;  /* 0x20000002ff467230 */ /* 0x100fe40000004100 */
[C---:B------:R-:W-:Y:S01]  /*7400*/  FMUL R15, R47.reuse, R15 ;  /* 0x0000000f2f0f7220 */ /* 0x040fe20000400000 */
[----:B------:R-:W-:Y:S01]  /*7410*/  HADD2.F32 R71, -RZ, R2.H1_H1 ;  /* 0x30000002ff477230 */ /* 0x000fe20000004100 */
[-C--:B------:R-:W-:Y:S01]  /*7420*/  F2FP.F16.E4M3.UNPACK_B R2, R86.reuse.H1 ;  /* 0x00000056ff02723e */ /* 0x080fe200030006ff */
[--C-:B------:R-:W-:Y:S02]  /*7430*/  HADD2.F32 R66, -RZ, R3.reuse.H0_H0 ;  /* 0x20000003ff427230 */ /* 0x100fe40000004100 */
[----:B------:R-:W-:Y:S01]  /*7440*/  HADD2.F32 R67, -RZ, R3.H1_H1 ;  /* 0x30000003ff437230 */ /* 0x000fe20000004100 */
[----:B------:R-:W-:Y:S01]  /*7450*/  F2FP.F16.E4M3.UNPACK_B R3, R86 ;  /* 0x00000056ff03723e */ /* 0x000fe200020006ff */
[--C-:B------:R-:W-:Y:S02]  /*7460*/  HADD2.F32 R78, -RZ, R0.reuse.H0_H0 ;  /* 0x20000000ff4e7230 */ /* 0x100fe40000004100 */
[----:B------:R-:W-:Y:S02]  /*7470*/  HADD2.F32 R79, -RZ, R0.H1_H1 ;  /* 0x30000000ff4f7230 */ /* 0x000fe40000004100 */
[C---:B------:R-:W-:Y:S01]  /*7480*/  FMUL R0, R47.reuse, R4 ;  /* 0x000000042f007220 */ /* 0x040fe20000400000 */
[--C-:B------:R-:W-:Y:S02]  /*7490*/  HADD2.F32 R76, -RZ, R2.reuse.H0_H0 ;  /* 0x20000002ff4c7230 */ /* 0x100fe40000004100 */
[----:B------:R-:W-:Y:S01]  /*74a0*/  FMUL R4, R47, R8 ;  /* 0x000000082f047220 */ /* 0x000fe20000400000 */
[----:B------:R-:W-:Y:S02]  /*74b0*/  HADD2.F32 R77, -RZ, R2.H1_H1 ;  /* 0x30000002ff4d7230 */ /* 0x000fe40000004100 */
[----:B------:R-:W-:Y:S01]  /*74c0*/  FFMA R0, R49, R50, R0 ;  /* 0x0000003231007223 */ /* 0x000fe20000000000 */
[--C-:B------:R-:W-:Y:S02]  /*74d0*/  HADD2.F32 R74, -RZ, R3.reuse.H0_H0 ;  /* 0x20000003ff4a7230 */ /* 0x100fe40000004100 */
[C---:B------:R-:W-:Y:S01]  /*74e0*/  FMUL R2, R47.reuse, R5 ;  /* 0x000000052f027220 */ /* 0x040fe20000400000 */
[----:B------:R-:W-:Y:S02]  /*74f0*/  HADD2.F32 R75, -RZ, R3.H1_H1 ;  /* 0x30000003ff4b7230 */ /* 0x000fe40000004100 */
[C---:B------:R-:W-:Y:S01]  /*7500*/  FMUL R5, R47.reuse, R9 ;  /* 0x000000092f057220 */ /* 0x040fe20000400000 */
[----:B------:R-:W-:Y:S01]  /*7510*/  FMUL R8, R47, R12 ;  /* 0x0000000c2f087220 */ /* 0x000fe20000400000 */
[----:B------:R-:W-:Y:S01]  /*7520*/  FFMA R2, R49, R51, R2 ;  /* 0x0000003331027223 */ /* 0x000fe20000000002 */
[C---:B------:R-:W-:Y:S01]  /*7530*/  FMUL R9, R47.reuse, R13 ;  /* 0x0000000d2f097220 */ /* 0x040fe20000400000 */
[C---:B------:R-:W-:Y:S01]  /*7540*/  FMUL R12, R47.reuse, R21 ;  /* 0x000000152f0c7220 */ /* 0x040fe20000400000 */
[C---:B------:R-:W-:Y:S01]  /*7550*/  FMUL R21, R47.reuse, R30 ;  /* 0x0000001e2f157220 */ /* 0x040fe20000400000 */
[C---:B------:R-:W-:Y:S01]  /*7560*/  FMUL R13, R47.reuse, R22 ;  /* 0x000000162f0d7220 */ /* 0x040fe20000400000 */
        /* <DEDUP_REMOVED lines=9> */
[C---:B------:R-:W-:Y:S01]  /*7600*/  FFMA R6, R49.reuse, R56, R6 ;  /* 0x0000003831067223 */ /* 0x040fe20000000006 */
[C---:B------:R-:W-:Y:S01]  /*7610*/  FFMA R11, R49.reuse, R57, R11 ;  /* 0x00000039310b7223 */ /* 0x040fe2000000000b */
[C---:B------:R-:W-:Y:S01]  /*7620*/  FFMA R8, R49.reuse, R58, R8 ;  /* 0x0000003a31087223 */ /* 0x040fe20000000008 */
[----:B------:R-:W-:Y:S01]  /*7630*/  FFMA R9, R49, R59, R9 ;  /* 0x0000003b31097223 */ /* 0x000fe20000000009 */
[----:B------:R-:W-:Y:S01]  /*7640*/  F2FP.SATFINITE.E4M3.F32.PACK_AB_MERGE_C R52, R7, R3, RZ ;  /* 0x000000030734723e */ /* 0x000fe200048070ff */
[----:B------:R-:W-:Y:S01]  /*7650*/  FFMA R10, R49, R60, R10 ;  /* 0x0000003c310a7223 */ /* 0x000fe2000000000a */
[----:B------:R-:W-:Y:S01]  /*7660*/  F2FP.SATFINITE.E4M3.F32.PACK_AB_MERGE_C R53, R11, R6, RZ ;  /* 0x000000060b35723e */ /* 0x000fe200048070ff */
[----:B------:R-:W-:Y:S01]  /*7670*/  FFMA R15, R49, R61, R15 ;  /* 0x0000003d310f7223 */ /* 0x000fe2000000000f */
[C---:B------:R-:W-:Y:S01]  /*7680*/  FMUL R3, R47.reuse, R16 ;  /* 0x000000102f037220 */ /* 0x040fe20000400000 */
[C---:B------:R-:W-:Y:S01]  /*7690*/  FMUL R6, R47.reuse, R17 ;  /* 0x000000112f067220 */ /* 0x040fe20000400000 */
[----:B------:R-:W-:Y:S01]  /*76a0*/  F2FP.F16.E4M3.UNPACK_B R51, R87.H1 ;  /* 0x00000057ff33723e */ /* 0x000fe200030006ff */
[----:B------:R-:W-:Y:S01]  /*76b0*/  FMUL R11, R47, R20 ;  /* 0x000000142f0b7220 */ /* 0x000fe20000400000 */
[----:B------:R-:W-:Y:S01]  /*76c0*/  F2FP.SATFINITE.E4M3.F32.PACK_AB_MERGE_C R54, R15, R10, RZ ;  /* 0x0000000a0f36723e */ /* 0x000fe200048070ff */
[C---:B------:R-:W-:Y:S01]  /*76d0*/  FFMA R3, R49.reuse, R62, R3 ;  /* 0x0000003e31037223 */ /* 0x040fe20000000003 */
[----:B------:R-:W-:Y:S01]  /*76e0*/  FFMA R6, R49, R63, R6 ;  /* 0x0000003f31067223 */ /* 0x000fe20000000006 */
[----:B------:R-:W-:Y:S01]  /*76f0*/  FMUL R20, R47, R29 ;  /* 0x0000001d2f147220 */ /* 0x000fe20000400000 */
[----:B------:R-:W-:Y:S01]  /*7700*/  F2FP.SATFINITE.E4M3.F32.PACK_AB_MERGE_C R29, R5, R4, R53 ;  /* 0x00000004051d723e */ /* 0x000fe20004807035 */
[----:B------:R-:W-:Y:S01]  /*7710*/  FMUL R10, R47, R19 ;  /* 0x000000132f0a7220 */ /* 0x000fe20000400000 */
[----:B------:R-:W-:Y:S01]  /*7720*/  F2FP.SATFINITE.E4M3.F32.PACK_AB_MERGE_C R30, R9, R8, R54 ;  /* 0x00000008091e723e */ /* 0x000fe20004807036 */
        /* <DEDUP_REMOVED lines=10> */
[----:B------:R-:W-:Y:S01]  /*77d0*/  FFMA R14, R49, R69, R14 ;  /* 0x00000045310e7223 */ /* 0x000fe2000000000e */
[----:B------:R-:W-:Y:S01]  /*77e0*/  FMUL R18, R47, R27 ;  /* 0x0000001b2f127220 */ /* 0x000fe20000400000 */
[C---:B------:R-:W-:Y:S01]  /*77f0*/  FFMA R15, R49.reuse, R70, R15 ;  /* 0x00000046310f7223 */ /* 0x040fe2000000000f */
[C---:B------:R-:W-:Y:S01]  /*7800*/  FFMA R16, R49.reuse, R71, R16 ;  /* 0x0000004731107223 */ /* 0x040fe20000000010 */
[C---:B------:R-:W-:Y:S01]  /*7810*/  FFMA R17, R49.reuse, R72, R17 ;  /* 0x0000004831117223 */ /* 0x040fe20000000011 */
[C---:B------:R-:W-:Y:S01]  /*7820*/  FFMA R18, R49.reuse, R73, R18 ;  /* 0x0000004931127223 */ /* 0x040fe20000000012 */
[----:B------:R-:W-:Y:S01]  /*7830*/  FFMA R19, R49, R74, R19 ;  /* 0x0000004a31137223 */ /* 0x000fe20000000013 */
[----:B------:R-:W-:Y:S01]  /*7840*/  FMUL R23, R47, R32 ;  /* 0x000000202f177220 */ /* 0x000fe20000400000 */
[----:B------:R-:W-:Y:S01]  /*7850*/  FFMA R20, R49, R75, R20 ;  /* 0x0000004b31147223 */ /* 0x000fe20000000014 */
[----:B------:R-:W-:Y:S01]  /*7860*/  FMUL R24, R47, R33 ;  /* 0x000000212f187220 */ /* 0x000fe20000400000 */
[--C-:B------:R-:W-:Y:S02]  /*7870*/  HADD2.F32 R50, -RZ, R51.reuse.H0_H0 ;  /* 0x20000033ff327230 */ /* 0x100fe40000004100 */
[----:B------:R-:W-:Y:S01]  /*7880*/  FFMA R21, R49, R76, R21 ;  /* 0x0000004c31157223 */ /* 0x000fe20000000015 */
[----:B------:R-:W-:Y:S02]  /*7890*/  HADD2.F32 R51, -RZ, R51.H1_H1 ;  /* 0x30000033ff337230 */ /* 0x000fe40000004100 */
[----:B------:R-:W-:Y:S01]  /*78a0*/  FMUL R25, R47, R34 ;  /* 0x000000222f197220 */ /* 0x000fe20000400000 */
[----:B------:R-:W-:Y:S01]  /*78b0*/  FFMA R22, R49, R77, R22 ;  /* 0x0000004d31167223 */ /* 0x000fe20000000016 */
[----:B------:R-:W-:Y:S01]  /*78c0*/  FMUL R26, R47, R35 ;  /* 0x000000232f1a7220 */ /* 0x000fe20000400000 */
[----:B------:R-:W-:Y:S01]  /*78d0*/  F2FP.SATFINITE.E4M3.F32.PACK_AB_MERGE_C R7, R10, R7, RZ ;  /* 0x000000070a07723e */ /* 0x000fe200048070ff */
[C---:B------:R-:W-:Y:S01]  /*78e0*/  FFMA R23, R49.reuse, R78, R23 ;  /* 0x0000004e31177223 */ /* 0x040fe20000000017 */
[C---:B------:R-:W-:Y:S01]  /*78f0*/  FFMA R24, R49.reuse, R79, R24 ;  /* 0x0000004f31187223 */ /* 0x040fe20000000018 */
[C---:B------:R-:W-:Y:S01]  /*7900*/  FFMA R25, R49.reuse, R50, R25 ;  /* 0x0000003231197223 */ /* 0x040fe20000000019 */
[----:B------:R-:W-:Y:S01]  /*7910*/  FFMA R26, R49, R51, R26 ;  /* 0x00000033311a7223 */ /* 0x000fe2000000001a */
[----:B------:R-:W-:Y:S02]  /*7920*/  F2FP.SATFINITE.E4M3.F32.PACK_AB_MERGE_C R28, R2, R0, R52 ;  /* 0x00000000021c723e */ /* 0x000fe40004807034 */
[----:B------:R-:W-:Y:S02]  /*7930*/  F2FP.SATFINITE.E4M3.F32.PACK_AB_MERGE_C R31, R6, R3, R7 ;  /* 0x00000003061f723e */ /* 0x000fe40004807007 */
[----:B------:R-:W-:Y:S02]  /*7940*/  F2FP.SATFINITE.E4M3.F32.PACK_AB_MERGE_C R13, R14, R13, RZ ;  /* 0x0000000d0e0d723e */ /* 0x000fe400048070ff */
[----:B------:R-:W-:Y:S01]  /*7950*/  F2FP.SATFINITE.E4M3.F32.PACK_AB_MERGE_C R17, R18, R17, RZ ;  /* 0x000000111211723e */ /* 0x000fe200048070ff */
[----:B------:R1:W-:Y:S01]  /*7960*/  STS.128 [R100+UR49+0x5200], R28 ;  /* 0x0052001c64007988 */ /* 0x0003e20008000c31 */
[----:B------:R-:W-:Y:S02]  /*7970*/  F2FP.SATFINITE.E4M3.F32.PACK_AB_MERGE_C R14, R22, R21, RZ ;  /* 0x00000015160e723e */ /* 0x000fe400048070ff */
[----:B------:R-:W-:Y:S02]  /*7980*/  F2FP.SATFINITE.E4M3.F32.PACK_AB_MERGE_C R25, R26, R25, RZ ;  /* 0x000000191a19723e */ /* 0x000fe400048070ff */
[----:B------:R-:W-:Y:S02]  /*7990*/  F2FP.SATFINITE.E4M3.F32.PACK_AB_MERGE_C R12, R12, R11, R13 ;  /* 0x0000000b0c0c723e */ /* 0x000fe4000480700d */
[----:B------:R-:W-:Y:S02]  /*79a0*/  F2FP.SATFINITE.E4M3.F32.PACK_AB_MERGE_C R13, R16, R15, R17 ;  /* 0x0000000f100d723e */ /* 0x000fe40004807011 */
        /* <DEDUP_REMOVED lines=13> */
[----:B------:R-:W-:Y:S02]  /*7a80*/  UIADD3 UR12, UP0, UPT, UR52, 0x680, URZ ;  /* 0x00000680340c7890 */ /* 0x000fe4000ff1e0ff */
[----:B------:R-:W-:Y:S02]  /*7a90*/  UIADD3 UR9, UPT, UPT, UR41, 0x20, URZ ;  /* 0x0000002029097890 */ /* 0x000fe4000fffe0ff */
[----:B------:R-:W-:Y:S02]  /*7aa0*/  UIADD3 UR8, UPT, UPT, UR49, 0x5200, URZ ;  /* 0x0000520031087890 */ /* 0x000fe4000fffe0ff */
[----:B------:R-:W-:Y:S01]  /*7ab0*/  UIADD3.X UR13, UPT, UPT, URZ, UR53, URZ, UP0, !UPT ;  /* 0x00000035ff0d7290 */ /* 0x000fe200087fe4ff */
[----:B------:R-:W-:Y:S01]  /*7ac0*/  UMOV UR10, UR42 ;  /* 0x0000002a000a7c82 */ /* 0x000fe20008000000 */
[----:B------:R-:W-:Y:S01]  /*7ad0*/  UMOV UR11, UR36 ;  /* 0x00000024000b7c82 */ /* 0x000fe20008000000 */
[----:B------:R-:W-:Y:S02]  /*7ae0*/  UIADD3 UR5, UPT, UPT, UR41, 0xa0, URZ ;  /* 0x000000a029057890 */ /* 0x000fe4000fffe0ff */
[----:B------:R-:W-:Y:S01]  /*7af0*/  UIADD3 UR4, UPT, UPT, UR49, 0x5a00, URZ ;  /* 0x00005a0031047890 */ /* 0x000fe2000fffe0ff */
[----:B------:R-:W-:Y:S03]  /*7b00*/  UMOV UR6, UR42 ;  /* 0x0000002a00067c82 */ /* 0x000fe60008000000 */
[----:B------:R2:W-:Y:S01]  /*7b10*/  UTMASTG.3D [UR8], [UR12] ;  /* 0x000000080c0073b5 */ /* 0x0005e20008010000 */
[----:B------:R-:W-:Y:S04]  /*7b20*/  UMOV UR7, UR36 ;  /* 0x0000002400077c82 */ /* 0x000fe80008000000 */
[----:B------:R2:W-:Y:S01]  /*7b30*/  UTMASTG.3D [UR4], [UR12] ;  /* 0x000000040c0073b5 */ /* 0x0005e20008010000 */
[----:B------:R0:W-:Y:S01]  /*7b40*/  UTMACMDFLUSH ;  /* 0x00000000000079b7 */ /* 0x0001e20000000000 */
[----:B--2---:R-:W-:Y:S04]  /*7b50*/  DEPBAR.LE SB0, 0x1 ;  /* 0x000080400000791a */ /* 0x004fe80000000000 */
.L_x_124:
[----:B------:R-:W-:Y:S05]  /*7b60*/  BSYNC.RECONVERGENT B0 ;  /* 0x0000000000007941 */ /* 0x000fea0003800200 */
.L_x_123:
        /* <DEDUP_REMOVED lines=15> */
.L_x_128:
[----:B------:R-:W-:Y:S05]  /*7c60*/  BSYNC B0 ;  /* 0x0000000000007941 */ /* 0x000fea0003800000 */
.L_x_127:
[----:B------:R-:W-:Y:S01]  /*7c70*/  ISETP.NE.AND P0, PT, R115, RZ, PT ;  /* 0x000000ff7300720c */ /* 0x000fe20003f05270 */
[----:B------:R-:W-:Y:S11]  /*7c80*/  VIADD R105, R105, 0x1 ;  /* 0x0000000169697836 */ /* 0x000ff60000000000 */
[----:B------:R-:W-:Y:S01]  /*7c90*/  @!UPT UIADD3 URZ, UPT, UPT, URZ, URZ, URZ ;  /* 0x000000fffffff290 */ /* 0x000fe2000fffe0ff */
[----:B------:R3:W4:Y:S04]  /*7ca0*/  @P0 LDS.128 R84, [R2+0x200] ;  /* 0x0002000002540984 */ /* 0x0007280000000c00 */
[----:B------:R1:W1:Y:S01]  /*7cb0*/  @P0 LDS.128 R80, [R3+UR49+0x200] ;  /* 0x0002003103500984 */ /* 0x0002620008000c00 */
        /* <DEDUP_REMOVED lines=14> */
.L_x_126:
[----:B------:R-:W-:Y:S05]  /*7da0*/  BSYNC B1 ;  /* 0x0000000000017941 */ /* 0x000fea0003800000 */
.L_x_125:
[----:B------:R-:W-:Y:S05]  /*7db0*/  VIADD R0, R48, 0x40 ;  /* 0x0000004030007836 */ /* 0x000fea0000000000 */
[----:B------:R-:W-:Y:S04]  /*7dc0*/  SHF.R.U32.HI R0, RZ, 0x15, R0 ;  /* 0x00000015ff007819 */ /* 0x000fe80000011600 */
[----:B------:R-:W-:Y:S11]  /*7dd0*/  LOP3.LUT P0, RZ, R0, 0x3, R102, 0x48, !PT ;  /* 0x0000000300ff7812 */ /* 0x000ff60007804866 */
[----:B------:R-:W-:Y:S02]  /*7de0*/  @!UPT UIADD3 URZ, UPT, UPT, URZ, URZ, URZ ;  /* 0x000000fffffff290 */ /* 0x000fe4000fffe0ff */
[----:B------:R-:W-:Y:S05]  /*7df0*/  @!P0 BRA `(.L_x_130) ;  /* 0x0000000000408947 */ /* 0x000fea0003800000 */
[----:B------:R-:W2:Y:S01]  /*7e00*/  LDCU.64 UR8, c[0x4][0x78] ;  /* 0x01000f00ff0877ac */ /* 0x000ea20008000a00 */
[----:B------:R-:W-:Y:S01]  /*7e10*/  MOV R3, 0x0 ;  /* 0x0000000000037802 */ /* 0x000fe20000000f00 */
[----:B-1----:R-:W-:Y:S02]  /*7e20*/  HFMA2 R12, -RZ, RZ, 0, 5.9604644775390625e-08 ;  /* 0x00000001ff0c7431 */ /* 0x002fe400000001ff */
[----:B------:R-:W-:Y:S02]  /*7e30*/  IMAD.MOV.U32 R8, RZ, RZ, 0x192 ;  /* 0x00000192ff087424 */ /* 0x000fe400078e00ff */
[----:B------:R-:W-:Y:S01]  /*7e40*/  IMAD.MOV.U32 R13, RZ, RZ, RZ ;  /* 0x000000ffff0d7224 */ /* 0x000fe200078e00ff */
[----:B------:R-:W1:Y:S01]  /*7e50*/  LDCU.64 UR6, c[0x4][0x80] ;  /* 0x01001000ff0677ac */ /* 0x000e620008000a00 */
[----:B------:R-:W3:Y:S01]  /*7e60*/  LDC.64 R2, c[0x4][R3] ;  /* 0x0100000003027b82 */ /* 0x000ee20000000a00 */
[----:B------:R-:W4:Y:S01]  /*7e70*/  LDCU.64 UR4, c[0x4][0x18] ;  /* 0x01000300ff0477ac */ /* 0x000f220008000a00 */
[----:B--2---:R-:W-:Y:S01]  /*7e80*/  MOV R5, UR9 ;  /* 0x0000000900057c02 */ /* 0x004fe20008000f00 */
[----:B------:R-:W-:Y:S01]  /*7e90*/  IMAD.U32 R4, RZ, RZ, UR8 ;  /* 0x00000008ff047e24 */ /* 0x000fe2000f8e00ff */
[----:B-1----:R-:W-:Y:S01]  /*7ea0*/  MOV R7, UR7 ;  /* 0x0000000700077c02 */ /* 0x002fe20008000f00 */
[----:B------:R-:W-:Y:S01]  /*7eb0*/  IMAD.U32 R6, RZ, RZ, UR6 ;  /* 0x00000006ff067e24 */ /* 0x000fe2000f8e00ff */
[----:B----4-:R-:W-:Y:S01]  /*7ec0*/  MOV R11, UR5 ;  /* 0x00000005000b7c02 */ /* 0x010fe20008000f00 */
[----:B------:R-:W-:Y:S02]  /*7ed0*/  IMAD.U32 R10, RZ, RZ, UR4 ;  /* 0x00000004ff0a7e24 */ /* 0x000fe4000f8e00ff */
[----:B------:R-:W-:Y:S07]  /*7ee0*/  LEPC R20, `(.L_x_130) ;  /* 0x000000001014794e */ /* 0x000fee0000000000 */
[----:B---3--:R-:W-:Y:S05]  /*7ef0*/  CALL.ABS.NOINC R2 ;  /* 0x0000000002007343 */ /* 0x008fea0003c00000 */
.L_x_130:
        /* <DEDUP_REMOVED lines=147> */
[----:B------:R-:W-:Y:S02]  /*8830*/  UIADD3 UR12, UP0, UPT, UR52, 0x680, URZ ;  /* 0x00000680340c7890 */ /* 0x000fe4000ff1e0ff */
[----:B------:R-:W-:Y:S02]  /*8840*/  UIADD3 UR5, UPT, UPT, UR41, 0x40, URZ ;  /* 0x0000004029057890 */ /* 0x000fe4000fffe0ff */
[----:B------:R-:W-:Y:S01]  /*8850*/  MOV R108, UR4 ;  /* 0x00000004006c7c02 */ /* 0x000fe20008000f00 */
[----:B------:R-:W-:Y:S01]  /*8860*/  UIADD3.X UR13, UPT, UPT, URZ, UR53, URZ, UP0, !UPT ;  /* 0x00000035ff0d7290 */ /* 0x000fe200087fe4ff */
[----:B------:R-:W-:Y:S02]  /*8870*/  UMOV UR6, UR42 ;  /* 0x0000002a00067c82 */ /* 0x000fe40008000000 */
[----:B------:R-:W-:Y:S01]  /*8880*/  R2UR UR4, R108 ;  /* 0x000000006c0472ca */ /* 0x000fe200000e0000 */
[----:B------:R-:W-:Y:S01]  /*8890*/  UMOV UR7, UR36 ;  /* 0x0000002400077c82 */ /* 0x000fe20008000000 */
[----:B------:R-:W-:Y:S02]  /*88a0*/  UIADD3 UR9, UPT, UPT, UR41, 0xc0, URZ ;  /* 0x000000c029097890 */ /* 0x000fe4000fffe0ff */
[----:B------:R-:W-:Y:S01]  /*88b0*/  UIADD3 UR8, UPT, UPT, UR49, 0x4a00, URZ ;  /* 0x00004a0031087890 */ /* 0x000fe2000fffe0ff */
[----:B------:R-:W-:Y:S01]  /*88c0*/  UMOV UR10, UR42 ;  /* 0x0000002a000a7c82 */ /* 0x000fe20008000000 */
[----:B------:R-:W-:Y:S07]  /*88d0*/  UMOV UR11, UR36 ;  /* 0x00000024000b7c82 */ /* 0x000fee0008000000 */
[----:B------:R2:W-:Y:S01]  /*88e0*/  UTMASTG.3D [UR4], [UR12] ;  /* 0x000000040c0073b5 */ /* 0x0005e20008010000 */
[----:B------:R2:W-:Y:S01]  /*88f0*/  UTMASTG.3D [UR8], [UR12] ;  /* 0x000000080c0073b5 */ /* 0x0005e20008010000 */
[----:B------:R0:W-:Y:S01]  /*8900*/  UTMACMDFLUSH ;  /* 0x00000000000079b7 */ /* 0x0001e20000000000 */
[----:B--2---:R-:W-:Y:S04]  /*8910*/  DEPBAR.LE SB0, 0x1 ;  /* 0x000080400000791a */ /* 0x004fe80000000000 */
.L_x_132:
[----:B------:R-:W-:Y:S05]  /*8920*/  BSYNC.RECONVERGENT B0 ;  /* 0x0000000000007941 */ /* 0x000fea0003800200 */
.L_x_131:
        /* <DEDUP_REMOVED lines=15> */
.L_x_136:
[----:B------:R-:W-:Y:S05]  /*8a20*/  BSYNC B0 ;  /* 0x0000000000007941 */ /* 0x000fea0003800000 */
.L_x_135:
        /* <DEDUP_REMOVED lines=19> */
.L_x_134:
[----:B------:R-:W-:Y:S05]  /*8b60*/  BSYNC B1 ;  /* 0x0000000000017941 */ /* 0x000fea0003800000 */
.L_x_133:
        /* <DEDUP_REMOVED lines=21> */
.L_x_138:
[----:B------:R-:W-:Y:S01]  /*8cc0*/  ISETP.NE.AND P0, PT, R109, RZ, PT ;  /* 0x000000ff6d00720c */ /* 0x000fe20003f05270 */
[----:B------:R-:W-:Y:S05]  /*8cd0*/  WARPSYNC.ALL ;  /* 0x0000000000007948 */ /* 0x000fea0003800000 */
[----:B------:R-:W-:Y:S01]  /*8ce0*/  R2UR UR4, R48 ;  /* 0x00000000300472ca */ /* 0x000fe200000e0000 */
[----:B------:R-:W-:Y:S01]  /*8cf0*/  BSSY.RECONVERGENT B0, `(.L_x_139) ;  /* 0x000009f000007945 */ /* 0x000fe20003800200 */
[-C--:B------:R-:W-:Y:S02]  /*8d00*/  F2FP.F16.E4M3.UNPACK_B R4, R81.reuse ;  /* 0x00000051ff04723e */ /* 0x080fe400020006ff */
[-C--:B------:R-:W-:Y:S02]  /*8d10*/  F2FP.F16.E4M3.UNPACK_B R2, R80.reuse ;  /* 0x00000050ff02723e */ /* 0x080fe400020006ff */
[----:B------:R-:W-:Y:S01]  /*8d20*/  F2FP.F16.E4M3.UNPACK_B R80, R80.H1 ;  /* 0x00000050ff50723e */ /* 0x000fe200030006ff */
[--C-:B------:R-:W-:Y:S01]  /*8d30*/  HADD2.F32 R50, -RZ, R4.reuse.H0_H0 ;  /* 0x20000004ff327230 */ /* 0x100fe20000004100 */
[----:B------:R-:W-:Y:S01]  /*8d40*/  F2FP.F16.E4M3.UNPACK_B R81, R81.H1 ;  /* 0x00000051ff51723e */ /* 0x000fe200030006ff */
[----:B------:R-:W-:Y:S01]  /*8d50*/  HADD2.F32 R51, -RZ, R4.H1_H1 ;  /* 0x30000004ff337230 */ /* 0x000fe20000004100 */
[-C--:B------:R-:W-:Y:S01]  /*8d60*/  F2FP.F16.E4M3.UNPACK_B R55, R82.reuse ;  /* 0x00000052ff37723e */ /* 0x080fe200020006ff */
[--C-:B------:R-:W-:Y:S01]  /*8d70*/  HADD2.F32 R0, -RZ, R2.reuse.H0_H0 ;  /* 0x20000002ff007230 */ /* 0x100fe20000004100 */
[----:B------:R-:W-:Y:S01]  /*8d80*/  F2FP.F16.E4M3.UNPACK_B R82, R82.H1 ;  /* 0x00000052ff52723e */ /* 0x000fe200030006ff */
[----:B-1----:R-:W1:Y:S01]  /*8d90*/  LDTM.x32 R4, tmem[UR4+0x60] ;  /* 0x00006004000479ee */ /* 0x002e6200082c0000 */
[----:B------:R-:W-:Y:S01]  /*8da0*/  NOP ;  /* 0x0000000000007918 */ /* 0x000fe20000000000 */
[----:B------:R-:W-:Y:S01]  /*8db0*/  IADD3 R111, PT, PT, R111, 0xc0, RZ ;  /* 0x000000c06f6f7810 */ /* 0x000fe20007ffe0ff */
[----:B------:R-:W-:Y:S01]  /*8dc0*/  HADD2.F32 R2, -RZ, R2.H1_H1 ;  /* 0x30000002ff027230 */ /* 0x000fe20000004100 */
[----:B------:R-:W-:Y:S01]  /*8dd0*/  F2FP.F16.E4M3.UNPACK_B R59, R83 ;  /* 0x00000053ff3b723e */ /* 0x000fe200020006ff */
[--C-:B------:R-:W-:Y:S01]  /*8de0*/  HADD2.F32 R54, -RZ, R55.reuse.H0_H0 ;  /* 0x20000037ff367230 */ /* 0x100fe20000004100 */
[----:B------:R-:W-:Y:S01]  /*8df0*/  LOP3.LUT R111, R111, 0xfefffff8, RZ, 0xc0, !PT ;  /* 0xfefffff86f6f7812 */ /* 0x000fe200078ec0ff */
[----:B------:R-:W-:Y:S01]  /*8e00*/  HADD2.F32 R55, -RZ, R55.H1_H1 ;  /* 0x30000037ff377230 */ /* 0x000fe20000004100 */
[----:B------:R-:W-:Y:S01]  /*8e10*/  F2FP.F16.E4M3.UNPACK_B R63, R84 ;  /* 0x00000054ff3f723e */ /* 0x000fe200020006ff */
[--C-:B------:R-:W-:Y:S01]  /*8e20*/  HADD2.F32 R58, -RZ, R59.reuse.H0_H0 ;  /* 0x2000003bff3a7230 */ /* 0x100fe20000004100 */
[----:B-1----:R1:W-:Y:S01]  /*8e30*/  SYNCS.ARRIVE.TRANS64.RED.A1T0 RZ, [R111+URZ], RZ ;  /* 0x000000ff6fff79a7 */ /* 0x0023e200081004ff */
[----:B------:R-:W-:Y:S01]  /*8e40*/  HADD2.F32 R59, -RZ, R59.H1_H1 ;  /* 0x3000003bff3b7230 */ /* 0x000fe20000004100 */
[----:B------:R-:W-:Y:S01]  /*8e50*/  F2FP.F16.E4M3.UNPACK_B R67, R85 ;  /* 0x00000055ff43723e */ /* 0x000fe200020006ff */
[--C-:B------:R-:W-:Y:S01]  /*8e60*/  HADD2.F32 R62, -RZ, R63.reuse.H0_H0 ;  /* 0x2000003fff3e7230 */ /* 0x100fe20000004100 */
[----:B------:R-:W-:Y:S01]  /*8e70*/  F2FP.F16.E4M3.UNPACK_B R71, R86 ;  /* 0x00000056ff47723e */ /* 0x000fe200020006ff */
[----:B------:R-:W-:Y:S01]  /*8e80*/  HADD2.F32 R63, -RZ, R63.H1_H1 ;  /* 0x3000003fff3f7230 */ /* 0x000fe20000004100 */
[----:B------:R-:W-:Y:S01]  /*8e90*/  F2FP.F16.E4M3.UNPACK_B R75, R87 ;  /* 0x00000057ff4b723e */ /* 0x000fe200020006ff */
[--C-:B------:R-:W-:Y:S01]  /*8ea0*/  HADD2.F32 R66, -RZ, R67.reuse.H0_H0 ;  /* 0x20000043ff427230 */ /* 0x100fe20000004100 */
[----:B------:R-:W-:Y:S01]  /*8eb0*/  F2FP.F16.E4M3.UNPACK_B R83, R83.H1 ;  /* 0x00000053ff53723e */ /* 0x000fe200030006ff */
[----:B------:R-:W-:Y:S01]  /*8ec0*/  HADD2.F32 R67, -RZ, R67.H1_H1 ;  /* 0x30000043ff437230 */ /* 0x000fe20000004100 */
[----:B------:R-:W-:Y:S01]  /*8ed0*/  F2FP.F16.E4M3.UNPACK_B R84, R84.H1 ;  /* 0x00000054ff54723e */ /* 0x000fe200030006ff */
[--C-:B------:R-:W-:Y:S01]  /*8ee0*/  HADD2.F32 R70, -RZ, R71.reuse.H0_H0 ;  /* 0x20000047ff467230 */ /* 0x100fe20000004100 */
[----:B------:R-:W-:Y:S01]  /*8ef0*/  F2FP.F16.E4M3.UNPACK_B R85, R85.H1 ;  /* 0x00000055ff55723e */ /* 0x000fe200030006ff */
[----:B------:R-:W-:Y:S02]  /*8f00*/  HADD2.F32 R71, -RZ, R71.H1_H1 ;  /* 0x30000047ff477230 */ /* 0x000fe40000004100 */
[C---:B------:R-:W-:Y:S01]  /*8f10*/  FMUL R4, R47.reuse, R4 ;  /* 0x000000042f047220 */ /* 0x040fe20000400000 */
[C---:B------:R-:W-:Y:S01]  /*8f20*/  FMUL R5, R47.reuse, R5 ;  /* 0x000000052f057220 */ /* 0x040fe20000400000 */
[--C-:B------:R-:W-:Y:S02]  /*8f30*/  HADD2.F32 R3, -RZ, R80.reuse.H0_H0 ;  /* 0x20000050ff037230 */ /* 0x100fe40000004100 */
[----:B------:R-:W-:Y:S01]  /*8f40*/  FMUL R8, R47, R8 ;  /* 0x000000082f087220 */ /* 0x000fe20000400000 */
[C---:B------:R-:W-:Y:S01]  /*8f50*/  FFMA R4, R49.reuse, R0, R4 ;  /* 0x0000000031047223 */ /* 0x040fe20000000004 */
        /* <DEDUP_REMOVED lines=12> */
[--C-:B------:R-:W-:Y:S02]  /*9020*/  HADD2.F32 R74, -RZ, R75.reuse.H0_H0 ;  /* 0x2000004bff4a7230 */ /* 0x100fe40000004100 */
[C---:B------:R-:W-:Y:S01]  /*9030*/  FMUL R28, R47.reuse, R32 ;  /* 0x000000202f1c7220 */ /* 0x040fe20000400000 */
[----:B------:R-:W-:Y:S02]  /*9040*/  HADD2.F32 R75, -RZ, R75.H1_H1 ;  /* 0x3000004bff4b7230 */ /* 0x000fe40000004100 */
[C---:B------:R-:W-:Y:S01]  /*9050*/  FMUL R29, R47.reuse, R33 ;  /* 0x000000212f1d7220 */ /* 0x040fe20000400000 */
[----:B------:R-:W-:Y:S02]  /*9060*/  HADD2.F32 R48, -RZ, R80.H1_H1 ;  /* 0x30000050ff307230 */ /* 0x000fe40000004100 */
[C---:B------:R-:W-:Y:S01]  /*9070*/  FMUL R6, R47.reuse, R6 ;  /* 0x000000062f067220 */ /* 0x040fe20000400000 */
[C---:B------:R-:W-:Y:S01]  /*9080*/  FMUL R7, R47.reuse, R7 ;  /* 0x000000072f077220 */ /* 0x040fe20000400000 */
[--C-:B------:R-:W-:Y:S02]  /*9090*/  HADD2.F32 R52, -RZ, R81.reuse.H0_H0 ;  /* 0x20000051ff347230 */ /* 0x100fe40000004100 */
[----:B------:R-:W-:Y:S01]  /*90a0*/  FMUL R10, R47, R10 ;  /* 0x0000000a2f0a7220 */ /* 0x000fe20000400000 */
[C---:B------:R-:W-:Y:S01]  /*90b0*/  FFMA R6, R49.reuse, R3, R6 ;  /* 0x0000000331067223 */ /* 0x040fe20000000006 */
[----:B------:R-:W-:Y:S02]  /*90c0*/  HADD2.F32 R53, -RZ, R81.H1_H1 ;  /* 0x30000051ff357230 */ /* 0x000fe40000004100 */
[C---:B------:R-:W-:Y:S01]  /*90d0*/  FFMA R7, R49.reuse, R48, R7 ;  /* 0x0000003031077223 */ /* 0x040fe20000000007 */
[C---:B------:R-:W-:Y:S01]  /*90e0*/  FFMA R8, R49.reuse, R50, R8 ;  /* 0x0000003231087223 */ /* 0x040fe20000000008 */
[C---:B------:R-:W-:Y:S01]  /*90f0*/  FFMA R9, R49.reuse, R51, R9 ;  /* 0x0000003331097223 */ /* 0x040fe20000000009 */
[----:B------:R-:W-:Y:S01]  /*9100*/  FFMA R10, R49, R52, R10 ;  /* 0x00000034310a7223 */ /* 0x000fe2000000000a */
[----:B------:R-:W-:Y:S01]  /*9110*/  FMUL R11, R47, R11 ;  /* 0x0000000b2f0b7220 */ /* 0x000fe20000400000 */
[----:B------:R-:W-:Y:S01]  /*9120*/  F2FP.F16.E4M3.UNPACK_B R86, R86.H1 ;  /* 0x00000056ff56723e */ /* 0x000fe200030006ff */
[--C-:B------:R-:W-:Y:S01]  /*9130*/  HADD2.F32 R56, -RZ, R82.reuse.H0_H0 ;  /* 0x20000052ff387230 */ /* 0x100fe20000004100 */
[----:B------:R-:W-:Y:S01]  /*9140*/  F2FP.SATFINITE.E4M3.F32.PACK_AB_MERGE_C R6, R7, R6, RZ ;  /* 0x000000060706723e */ /* 0x000fe200048070ff */
[C---:B------:R-:W-:Y:S01]  /*9150*/  FFMA R11, R49.reuse, R53, R11 ;  /* 0x00000035310b7223 */ /* 0x040fe2000000000b */
[C---:B------:R-:W-:Y:S01]  /*9160*/  FFMA R12, R49.reuse, R54, R12 ;  /* 0x00000036310c7223 */ /* 0x040fe2000000000c */
[----:B------:R-:W-:Y:S01]  /*9170*/  FFMA R13, R49, R55, R13 ;  /* 0x00000037310d7223 */ /* 0x000fe2000000000d */
[----:B------:R-:W-:Y:S01]  /*9180*/  F2FP.SATFINITE.E4M3.F32.PACK_AB_MERGE_C R4, R5, R4, R6 ;  /* 0x000000040504723e */ /* 0x000fe20004807006 */
[----:B------:R-:W-:Y:S01]  /*9190*/  HADD2.F32 R57, -RZ, R82.H1_H1 ;  /* 0x30000052ff397230 */ /* 0x000fe20000004100 */
[----:B------:R-:W-:Y:S01]  /*91a0*/  F2FP.SATFINITE.E4M3.F32.PACK_AB_MERGE_C R10, R11, R10, RZ ;  /* 0x0000000a0b0a723e */ /* 0x000fe200048070ff */
[C---:B------:R-:W-:Y:S01]  /*91b0*/  FMUL R14, R47.reuse, R14 ;  /* 0x0000000e2f0e7220 */ /* 0x040fe20000400000 */
[----:B------:R-:W-:Y:S01]  /*91c0*/  FMUL R15, R47, R15 ;  /* 0x0000000f2f0f7220 */ /* 0x000fe20000400000 */
[--C-:B------:R-:W-:Y:S01]  /*91d0*/  HADD2.F32 R60, -RZ, R83.reuse.H0_H0 ;  /* 0x20000053ff3c7230 */ /* 0x100fe20000004100 */
[----:B------:R-:W-:Y:S01]  /*91e0*/  F2FP.SATFINITE.E4M3.F32.PACK_AB_MERGE_C R5, R9, R8, R10 ;  /* 0x000000080905723e */ /* 0x000fe2000480700a */
[C---:B------:R-:W-:Y:S01]  /*91f0*/  FFMA R14, R49.reuse, R56, R14 ;  /* 0x00000038310e7223 */ /* 0x040fe2000000000e */
[C---:B------:R-:W-:Y:S01]  /*9200*/  FFMA R15, R49.reuse, R57, R15 ;  /* 0x00000039310f7223 */ /* 0x040fe2000000000f */
[C---:B------:R-:W-:Y:S01]  /*9210*/  FFMA R16, R49.reuse, R58, R16 ;  /* 0x0000003a31107223 */ /* 0x040fe20000000010 */
[----:B------:R-:W-:Y:S01]  /*9220*/  FFMA R17, R49, R59, R17 ;  /* 0x0000003b31117223 */ /* 0x000fe20000000011 */
[----:B------:R-:W-:Y:S02]  /*9230*/  HADD2.F32 R61, -RZ, R83.H1_H1 ;  /* 0x30000053ff3d7230 */ /* 0x000fe40000004100 */
[C---:B------:R-:W-:Y:S01]  /*9240*/  FMUL R18, R47.reuse, R18 ;  /* 0x000000122f127220 */ /* 0x040fe20000400000 */
[C---:B------:R-:W-:Y:S01]  /*9250*/  FMUL R19, R47.reuse, R19 ;  /* 0x000000132f137220 */ /* 0x040fe20000400000 */
[--C-:B------:R-:W-:Y:S02]  /*9260*/  HADD2.F32 R64, -RZ, R84.reuse.H0_H0 ;  /* 0x20000054ff407230 */ /* 0x100fe40000004100 */
[----:B------:R-:W-:Y:S01]  /*9270*/  FMUL R22, R47, R22 ;  /* 0x000000162f167220 */ /* 0x000fe20000400000 */
[C---:B------:R-:W-:Y:S01]  /*9280*/  FFMA R18, R49.reuse, R60, R18 ;  /* 0x0000003c31127223 */ /* 0x040fe20000000012 */
[----:B------:R-:W-:Y:S02]  /*9290*/  HADD2.F32 R65, -RZ, R84.H1_H1 ;  /* 0x30000054ff417230 */ /* 0x000fe40000004100 */
[----:B------:R-:W-:Y:S01]  /*92a0*/  FFMA R19, R49, R61, R19 ;  /* 0x0000003d31137223 */ /* 0x000fe20000000013 */
[----:B------:R-:W-:Y:S01]  /*92b0*/  FMUL R23, R47, R23 ;  /* 0x000000172f177220 */ /* 0x000fe20000400000 */
[C---:B------:R-:W-:Y:S01]  /*92c0*/  FFMA R20, R49.reuse, R62, R20 ;  /* 0x0000003e31147223 */ /* 0x040fe20000000014 */
[C---:B------:R-:W-:Y:S01]  /*92d0*/  FFMA R21, R49.reuse, R63, R21 ;  /* 0x0000003f31157223 */ /* 0x040fe20000000015 */
[--C-:B------:R-:W-:Y:S02]  /*92e0*/  HADD2.F32 R68, -RZ, R85.reuse.H0_H0 ;  /* 0x20000055ff447230 */ /* 0x100fe40000004100 */
[----:B------:R-:W-:Y:S01]  /*92f0*/  FFMA R22, R49, R64, R22 ;  /* 0x0000004031167223 */ /* 0x000fe20000000016 */
[----:B------:R-:W-:Y:S02]  /*9300*/  HADD2.F32 R69, -RZ, R85.H1_H1 ;  /* 0x30000055ff457230 */ /* 0x000fe40000004100 */
[----:B------:R-:W-:Y:S01]  /*9310*/  FMUL R3, R47, R26 ;  /* 0x0000001a2f037220 */ /* 0x000fe20000400000 */
[----:B------:R-:W-:Y:S01]  /*9320*/  FFMA R23, R49, R65, R23 ;  /* 0x0000004131177223 */ /* 0x000fe20000000017 */
[----:B------:R-:W-:Y:S01]  /*9330*/  FMUL R27, R47, R27 ;  /* 0x0000001b2f1b7220 */ /* 0x000fe20000400000 */
[C---:B------:R-:W-:Y:S01]  /*9340*/  FFMA R0, R49.reuse, R66, R0 ;  /* 0x0000004231007223 */ /* 0x040fe20000000000 */
[----:B------:R-:W-:Y:S01]  /*9350*/  F2FP.F16.E4M3.UNPACK_B R87, R87.H1 ;  /* 0x00000057ff57723e */ /* 0x000fe200030006ff */
        /* <DEDUP_REMOVED lines=15> */
[----:B------:R-:W-:Y:S01]  /*9450*/  F2FP.SATFINITE.E4M3.F32.PACK_AB_MERGE_C R14, R15, R14, RZ ;  /* 0x0000000e0f0e723e */ /* 0x000fe200048070ff */
[----:B------:R-:W-:Y:S01]  /*9460*/  FFMA R28, R49, R74, R28 ;  /* 0x0000004a311c7223 */ /* 0x000fe2000000001c */
[----:B------:R-:W-:Y:S01]  /*9470*/  F2FP.SATFINITE.E4M3.F32.PACK_AB_MERGE_C R7, R19, R18, RZ ;  /* 0x000000121307723e */ /* 0x000fe200048070ff */
[C---:B------:R-:W-:Y:S01]  /*9480*/  FFMA R29, R49.reuse, R75, R29 ;  /* 0x0000004b311d7223 */ /* 0x040fe2000000001d */
[----:B------:R-:W-:Y:S01]  /*9490*/  FFMA R30, R49, R76, R30 ;  /* 0x0000004c311e7223 */ /* 0x000fe2000000001e */
[----:B------:R-:W-:Y:S01]  /*94a0*/  F2FP.SATFINITE.E4M3.F32.PACK_AB_MERGE_C R22, R23, R22, RZ ;  /* 0x000000161716723e */ /* 0x000fe200048070ff */
[----:B------:R-:W-:Y:S01]  /*94b0*/  FFMA R35, R49, R77, R35 ;  /* 0x0000004d31237223 */ /* 0x000fe20000000023 */
[----:B------:R-:W-:Y:S02]  /*94c0*/  F2FP.SATFINITE.E4M3.F32.PACK_AB_MERGE_C R6, R13, R12, R14 ;  /* 0x0000000c0d06723e */ /* 0x000fe4000480700e */
[----:B------:R-:W-:Y:S02]  /*94d0*/  F2FP.SATFINITE.E4M3.F32.PACK_AB_MERGE_C R7, R17, R16, R7 ;  /* 0x000000101107723e */ /* 0x000fe40004807007 */
[----:B------:R-:W-:Y:S02]  /*94e0*/  F2FP.SATFINITE.E4M3.F32.PACK_AB_MERGE_C R20, R21, R20, R22 ;  /* 0x000000141514723e */ /* 0x000fe40004807016 */
[----:B------:R-:W-:Y:S01]  /*94f0*/  F2FP.SATFINITE.E4M3.F32.PACK_AB_MERGE_C R3, R27, R3, RZ ;  /* 0x000000031b03723e */ /* 0x000fe200048070ff */
[----:B------:R1:W-:Y:S01]  /*9500*/  STS.128 [R100+UR49+0x5200], R4 ;  /* 0x0052000464007988 */ /* 0x0003e20008000c31 */
[----:B------:R-:W-:Y:S02]  /*9510*/  F2FP.SATFINITE.E4M3.F32.PACK_AB_MERGE_C R22, R31, R26, RZ ;  /* 0x0000001a1f16723e */ /* 0x000fe400048070ff */
[----:B------:R-:W-:Y:S02]  /*9520*/  F2FP.SATFINITE.E4M3.F32.PACK_AB_MERGE_C R23, R35, R30, RZ ;  /* 0x0000001e2317723e */ /* 0x000fe400048070ff */
[----:B------:R-:W-:Y:S02]  /*9530*/  F2FP.SATFINITE.E4M3.F32.PACK_AB_MERGE_C R21, R2, R0, R3 ;  /* 0x000000000215723e */ /* 0x000fe40004807003 */
[----:B------:R-:W-:Y:S02]  /*9540*/  F2FP.SATFINITE.E4M3.F32.PACK_AB_MERGE_C R22, R25, R24, R22 ;  /* 0x000000181916723e */ /* 0x000fe40004807016 */
[----:B------:R-:W-:Y:S02]  /*9550*/  F2FP.SATFINITE.E4M3.F32.PACK_AB_MERGE_C R23, R29, R28, R23 ;  /* 0x0000001c1d17723e */ /* 0x000fe40004807017 */
[----:B------:R-:W-:Y:S03]  /*9560*/  IADD3 R45, PT, PT, R45, 0x1, RZ ;  /* 0x000000012d2d7810 */ /* 0x000fe60007ffe0ff */
        /* <DEDUP_REMOVED lines=23> */
.L_x_140:
[----:B------:R-:W-:Y:S05]  /*96e0*/  BSYNC.RECONVERGENT B0 ;  /* 0x0000000000007941 */ /* 0x000fea0003800200 */
.L_x_139:
[----:B------:R-:W-:Y:S01]  /*96f0*/  BAR.SYNC.DEFER_BLOCKING 0x1, 0x80 ;  /* 0x0042000000007b1d */ /* 0x000fe20000010000 */
[----:B------:R-:W-:Y:S01]  /*9700*/  ISETP.NE.AND P2, PT, R110, RZ, PT ;  /* 0x000000ff6e00720c */ /* 0x000fe20003f45270 */
[----:B------:R-:W-:Y:S01]  /*9710*/  IMAD.IADD R15, R43, 0x1, R94 ;  /* 0x000000012b0f7824 */ /* 0x000fe200078e025e */
[----:B------:R-:W-:Y:S01]  /*9720*/  ISETP.NE.AND P0, PT, R112, 0x2, PT ;  /* 0x000000027000780c */ /* 0x000fe20003f05270 */
[----:B------:R-:W-:Y:S01]  /*9730*/  IMAD.IADD R14, R44, 0x1, R95 ;  /* 0x000000012c0e7824 */ /* 0x000fe200078e025f */
[----:B------:R-:W-:Y:S02]  /*9740*/  ISETP.NE.AND P1, PT, R45, 0x4, PT ;  /* 0x000000042d00780c */ /* 0x000fe40003f25270 */
[----:B------:R-:W-:Y:S02]  /*9750*/  SEL R2, RZ, 0x1, P0 ;  /* 0x00000001ff027807 */ /* 0x000fe40000000000 */
[----:B------:R-:W-:Y:S02]  /*9760*/  SEL R0, RZ, 0x1, P1 ;  /* 0x00000001ff007807 */ /* 0x000fe40000800000 */
[----:B------:R-:W-:Y:S02]  /*9770*/  LOP3.LUT R106, R106, R2, RZ, 0x3c, !PT ;  /* 0x000000026a6a7212 */ /* 0x000fe400078e3cff */
[----:B------:R-:W-:Y:S02]  /*9780*/  LOP3.LUT R107, R107, R0, RZ, 0x3c, !PT ;  /* 0x000000006b6b7212 */ /* 0x000fe400078e3cff */
[----:B------:R-:W-:Y:S02]  /*9790*/  @P2 R2UR UR36, R103 ;  /* 0x00000000672422ca */ /* 0x000fe400000e0000 */
[----:B------:R-:W-:Y:S02]  /*97a0*/  SEL R112, R112, RZ, P0 ;  /* 0x000000ff70707207 */ /* 0x000fe40000000000 */
[----:B------:R-:W-:Y:S01]  /*97b0*/  SEL R45, R45, RZ, P1 ;  /* 0x000000ff2d2d7207 */ /* 0x000fe20000800000 */
[----:B------:R-:W-:Y:S10]  /*97c0*/  @P2 BRA `(.L_x_141) ;  /* 0xffffffb800fc2947 */ /* 0x000ff4000383ffff */
[----:B------:R-:W-:Y:S05]  /*97d0*/  EXIT ;  /* 0x000000000000794d */ /* 0x000fea0003800000 */
.L_x_24:
[----:B--2---:R2:W4:Y:S02]  /*97e0*/  SYNCS.PHASECHK.TRANS64.TRYWAIT P0, [R2+URZ+0xf0], R3 ;  /* 0x0000f003020075a7 */ /* 0x00452400080011ff */
[----:B----4-:R-:W-:Y:S05]  /*97f0*/  @!P0 NANOSLEEP.SYNCS 0x989680 ;  /* 0x009896800000895d */ /* 0x010fea0003900000 */
[----:B------:R-:W4:Y:S02]  /*9800*/  @!P0 SYNCS.PHASECHK.TRANS64 P0, [R2+URZ+0xf0], R3 ;  /* 0x0000f003020085a7 */ /* 0x000f2400080010ff */
[----:B----4-:R-:W-:Y:S05]  /*9810*/  @!P0 BRA `(.L_x_24) ;  /* 0xfffffffc00f08947 */ /* 0x010fea000383ffff */
[----:B------:R-:W-:Y:S05]  /*9820*/  BRA `(.L_x_142) ;  /* 0xffffff7c00f07947 */ /* 0x000fea000383ffff */
.L_x_27:
[----:B------:R-:W-:-:S07]  /*9830*/  MOV R2, UR33 ;  /* 0x0000002100027c02 */ /* 0x000fce0008000f00 */
.L_x_143:
[----:B-1----:R1:W2:Y:S02]  /*9840*/  SYNCS.PHASECHK.TRANS64.TRYWAIT P0, [R2+URZ+0x18], R4 ;  /* 0x00001804020075a7 */ /* 0x0022a400080011ff */
[----:B--2---:R-:W-:Y:S05]  /*9850*/  @!P0 NANOSLEEP.SYNCS 0x989680 ;  /* 0x009896800000895d */ /* 0x004fea0003900000 */
[----:B------:R-:W2:Y:S02]  /*9860*/  @!P0 SYNCS.PHASECHK.TRANS64 P0, [R2+URZ+0x18], R4 ;  /* 0x00001804020085a7 */ /* 0x000ea400080010ff */
[----:B--2---:R-:W-:Y:S05]  /*9870*/  @!P0 BRA `(.L_x_143) ;  /* 0xfffffffc00f08947 */ /* 0x004fea000383ffff */
[----:B------:R-:W-:Y:S05]  /*9880*/  BRA `(.L_x_26) ;  /* 0xffffff8000587947 */ /* 0x000fea000383ffff */
.L_x_34:
[----:B-1----:R-:W-:-:S07]  /*9890*/  MOV R2, UR17 ;  /* 0x0000001100027c02 */ /* 0x002fce0008000f00 */
.L_x_144:
[----:B-1----:R1:W2:Y:S02]  /*98a0*/  SYNCS.PHASECHK.TRANS64.TRYWAIT P0, [R2+URZ+0x18], R4 ;  /* 0x00001804020075a7 */ /* 0x0022a400080011ff */
[----:B--2---:R-:W-:Y:S05]  /*98b0*/  @!P0 NANOSLEEP.SYNCS 0x989680 ;  /* 0x009896800000895d */ /* 0x004fea0003900000 */
[----:B------:R-:W2:Y:S02]  /*98c0*/  @!P0 SYNCS.PHASECHK.TRANS64 P0, [R2+URZ+0x18], R4 ;  /* 0x00001804020085a7 */ /* 0x000ea400080010ff */
[----:B--2---:R-:W-:Y:S05]  /*98d0*/  @!P0 BRA `(.L_x_144) ;  /* 0xfffffffc00f08947 */ /* 0x004fea000383ffff */
[----:B------:R-:W-:Y:S05]  /*98e0*/  BRA `(.L_x_33) ;  /* 0xffffff8400147947 */ /* 0x000fea000383ffff */
.L_x_39:
[----:B-1----:R1:W2:Y:S02]  /*98f0*/  SYNCS.PHASECHK.TRANS64.TRYWAIT P0, [R2+URZ+0x80], R3 ;  /* 0x00008003020075a7 */ /* 0x0022a400080011ff */
[----:B--2---:R-:W-:Y:S05]  /*9900*/  @!P0 NANOSLEEP.SYNCS 0x989680 ;  /* 0x009896800000895d */ /* 0x004fea0003900000 */
[----:B------:R-:W2:Y:S02]  /*9910*/  @!P0 SYNCS.PHASECHK.TRANS64 P0, [R2+URZ+0x80], R3 ;  /* 0x00008003020085a7 */ /* 0x000ea400080010ff */
[----:B--2---:R-:W-:Y:S05]  /*9920*/  @!P0 BRA `(.L_x_39) ;  /* 0xfffffffc00f08947 */ /* 0x004fea000383ffff */
[----:B------:R-:W-:Y:S05]  /*9930*/  BRA `(.L_x_145) ;  /* 0xffffff8400b87947 */ /* 0x000fea000383ffff */
.L_x_43:
[----:B---3--:R-:W-:-:S07]  /*9940*/  MOV R0, UR4 ;  /* 0x0000000400007c02 */ /* 0x008fce0008000f00 */
.L_x_146:
[----:B-1----:R1:W2:Y:S02]  /*9950*/  SYNCS.PHASECHK.TRANS64.TRYWAIT P0, [R0+URZ], R2 ;  /* 0x00000002000075a7 */ /* 0x0022a400080011ff */
[----:B--2---:R-:W-:Y:S05]  /*9960*/  @!P0 NANOSLEEP.SYNCS 0x989680 ;  /* 0x009896800000895d */ /* 0x004fea0003900000 */
[----:B------:R-:W2:Y:S02]  /*9970*/  @!P0 SYNCS.PHASECHK.TRANS64 P0, [R0+URZ], R2 ;  /* 0x00000002000085a7 */ /* 0x000ea400080010ff */
[----:B--2---:R-:W-:Y:S05]  /*9980*/  @!P0 BRA `(.L_x_146) ;  /* 0xfffffffc00f08947 */ /* 0x004fea000383ffff */
[----:B------:R-:W-:Y:S05]  /*9990*/  BRA `(.L_x_147) ;  /* 0xffffff8c00287947 */ /* 0x000fea000383ffff */
.L_x_44:
[----:B---3--:R-:W-:-:S07]  /*99a0*/  MOV R0, UR4 ;  /* 0x0000000400007c02 */ /* 0x008fce0008000f00 */
.L_x_148:
[----:B-1----:R1:W2:Y:S02]  /*99b0*/  SYNCS.PHASECHK.TRANS64.TRYWAIT P0, [R0+URZ], R2 ;  /* 0x00000002000075a7 */ /* 0x0022a400080011ff */
[----:B--2---:R-:W-:Y:S05]  /*99c0*/  @!P0 NANOSLEEP.SYNCS 0x989680 ;  /* 0x009896800000895d */ /* 0x004fea0003900000 */
[----:B------:R-:W2:Y:S02]  /*99d0*/  @!P0 SYNCS.PHASECHK.TRANS64 P0, [R0+URZ], R2 ;  /* 0x00000002000085a7 */ /* 0x000ea400080010ff */
[----:B--2---:R-:W-:Y:S05]  /*99e0*/  @!P0 BRA `(.L_x_148) ;  /* 0xfffffffc00f08947 */ /* 0x004fea000383ffff */
[----:B------:R-:W-:Y:S05]  /*99f0*/  BRA `(.L_x_149) ;  /* 0xffffff8c00347947 */ /* 0x000fea000383ffff */
.L_x_47:
[----:B-1----:R1:W2:Y:S02]  /*9a00*/  SYNCS.PHASECHK.TRANS64.TRYWAIT P0, [R0+URZ+0xe0], R4 ;  /* 0x0000e004000075a7 */ /* 0x0022a400080011ff */
[----:B--2---:R-:W-:Y:S05]  /*9a10*/  @!P0 NANOSLEEP.SYNCS 0x989680 ;  /* 0x009896800000895d */ /* 0x004fea0003900000 */
[----:B------:R-:W2:Y:S02]  /*9a20*/  @!P0 SYNCS.PHASECHK.TRANS64 P0, [R0+URZ+0xe0], R4 ;  /* 0x0000e004000085a7 */ /* 0x000ea400080010ff */
[----:B--2---:R-:W-:Y:S05]  /*9a30*/  @!P0 BRA `(.L_x_47) ;  /* 0xfffffffc00f08947 */ /* 0x004fea000383ffff */
[----:B------:R-:W-:Y:S05]  /*9a40*/  BRA `(.L_x_150) ;  /* 0xffffff8c00947947 */ /* 0x000fea000383ffff */
.L_x_48:
[----:B------:R-:W-:-:S07]  /*9a50*/  MOV R0, UR5 ;  /* 0x0000000500007c02 */ /* 0x000fce0008000f00 */
.L_x_151:
[----:B-1----:R1:W2:Y:S02]  /*9a60*/  SYNCS.PHASECHK.TRANS64.TRYWAIT P0, [R0+URZ+0x90], R5 ;  /* 0x00009005000075a7 */ /* 0x0022a400080011ff */
[----:B--2---:R-:W-:Y:S05]  /*9a70*/  @!P0 NANOSLEEP.SYNCS 0x989680 ;  /* 0x009896800000895d */ /* 0x004fea0003900000 */
[----:B------:R-:W2:Y:S02]  /*9a80*/  @!P0 SYNCS.PHASECHK.TRANS64 P0, [R0+URZ+0x90], R5 ;  /* 0x00009005000085a7 */ /* 0x000ea400080010ff */
[----:B--2---:R-:W-:Y:S05]  /*9a90*/  @!P0 BRA `(.L_x_151) ;  /* 0xfffffffc00f08947 */ /* 0x004fea000383ffff */
[----:B------:R-:W-:Y:S05]  /*9aa0*/  BRA `(.L_x_152) ;  /* 0xffffff8c00a47947 */ /* 0x000fea000383ffff */
.L_x_49:
[----:B-1----:R1:W2:Y:S02]  /*9ab0*/  SYNCS.PHASECHK.TRANS64.TRYWAIT P1, [R0+URZ+0x80], R4 ;  /* 0x00008004000075a7 */ /* 0x0022a400080211ff */
[----:B--2---:R-:W-:Y:S05]  /*9ac0*/  @!P1 NANOSLEEP.SYNCS 0x989680 ;  /* 0x009896800000995d */ /* 0x004fea0003900000 */
[----:B------:R-:W2:Y:S02]  /*9ad0*/  @!P1 SYNCS.PHASECHK.TRANS64 P1, [R0+URZ+0x80], R4 ;  /* 0x00008004000095a7 */ /* 0x000ea400080210ff */
[----:B--2---:R-:W-:Y:S05]  /*9ae0*/  @!P1 BRA `(.L_x_49) ;  /* 0xfffffffc00f09947 */ /* 0x004fea000383ffff */
[----:B------:R-:W-:Y:S05]  /*9af0*/  BRA `(.L_x_153) ;  /* 0xffffff8c00d47947 */ /* 0x000fea000383ffff */
.L_x_52:
[----:B------:R-:W-:-:S07]  /*9b00*/  MOV R0, UR5 ;  /* 0x0000000500007c02 */ /* 0x000fce0008000f00 */
.L_x_154:
[----:B-1----:R1:W2:Y:S02]  /*9b10*/  SYNCS.PHASECHK.TRANS64.TRYWAIT P0, [R0+URZ+0x90], R2 ;  /* 0x00009002000075a7 */ /* 0x0022a400080011ff */
[----:B--2---:R-:W-:Y:S05]  /*9b20*/  @!P0 NANOSLEEP.SYNCS 0x989680 ;  /* 0x009896800000895d */ /* 0x004fea0003900000 */
[----:B------:R-:W2:Y:S02]  /*9b30*/  @!P0 SYNCS.PHASECHK.TRANS64 P0, [R0+URZ+0x90], R2 ;  /* 0x00009002000085a7 */ /* 0x000ea400080010ff */
[----:B--2---:R-:W-:Y:S05]  /*9b40*/  @!P0 BRA `(.L_x_154) ;  /* 0xfffffffc00f08947 */ /* 0x004fea000383ffff */
[----:B------:R-:W-:Y:S05]  /*9b50*/  BRA `(.L_x_51) ;  /* 0xffffff9000287947 */ /* 0x000fea000383ffff */
.L_x_61:
[----:B-1----:R-:W-:-:S04]  /*9b60*/  MOV R4, UR6 ;  /* 0x0000000600047c02 */ /* 0x002fc80008000f00 */
[----:B------:R1:W2:Y:S03]  /*9b70*/  SYNCS.PHASECHK.TRANS64.TRYWAIT P0, [R4+URZ+0x8], R5 ;  /* 0x00000805040075a7 */ /* 0x0002a600080011ff */
[----:B--2---:R-:W-:Y:S05]  /*9b80*/  @!P0 NANOSLEEP.SYNCS 0x989680 ;  /* 0x009896800000895d */ /* 0x004fea0003900000 */
[----:B------:R-:W2:Y:S02]  /*9b90*/  @!P0 SYNCS.PHASECHK.TRANS64 P0, [R4+URZ+0x8], R5 ;  /* 0x00000805040085a7 */ /* 0x000ea400080010ff */
[----:B--2---:R-:W-:Y:S05]  /*9ba0*/  @!P0 BRA `(.L_x_61) ;  /* 0xfffffffc00ec8947 */ /* 0x004fea000383ffff */
[----:B------:R-:W-:Y:S05]  /*9bb0*/  BRA `(.L_x_60) ;  /* 0xffffff9000dc7947 */ /* 0x000fea000383ffff */
.L_x_63:
[----:B------:R-:W-:Y:S01]  /*9bc0*/  BSSY B0, `(.L_x_155) ;  /* 0x0000006000007945 */ /* 0x000fe20003800000 */
[----:B------:R-:W-:-:S07]  /*9bd0*/  MOV R15, 0xffffffff ;  /* 0xffffffff000f7802 */ /* 0x000fce0000000f00 */
[----:B-1---5:R-:W-:Y:S05]  /*9be0*/  WARPSYNC.COLLECTIVE R15, `(.L_x_156) ;  /* 0x000000000f0c7348 */ /* 0x022fea0003c00000 */
[----:B------:R-:W-:Y:S02]  /*9bf0*/  ELECT P6, UR79, PT ;  /* 0x00000000004f782f */ /* 0x000fe400038c0000 */
[----:B------:R-:W-:Y:S01]  /*9c00*/  MOV R14, UR79 ;  /* 0x0000004f000e7c02 */ /* 0x000fe20008000f00 */
[----:B-1---5:R-:W-:Y:S10]  /*9c10*/  ENDCOLLECTIVE ;  /* 0x000000000000791b */ /* 0x022ff40003800000 */
.L_x_156:
[----:B------:R-:W-:Y:S05]  /*9c20*/  BSYNC B0 ;  /* 0x0000000000007941 */ /* 0x000fea0003800000 */
.L_x_155:
[----:B------:R-:W-:Y:S05]  /*9c30*/  BRA `(.L_x_157) ;  /* 0xffffff94000c7947 */ /* 0x000fea000383ffff */
.L_x_65:
[----:B-1----:R-:W-:-:S04]  /*9c40*/  MOV R2, UR6 ;  /* 0x0000000600027c02 */ /* 0x002fc80008000f00 */
[----:B------:R1:W2:Y:S03]  /*9c50*/  SYNCS.PHASECHK.TRANS64.TRYWAIT P0, [R2+URZ+0x8], R3 ;  /* 0x00000803020075a7 */ /* 0x0002a600080011ff */
[----:B--2---:R-:W-:Y:S05]  /*9c60*/  @!P0 NANOSLEEP.SYNCS 0x989680 ;  /* 0x009896800000895d */ /* 0x004fea0003900000 */
[----:B------:R-:W2:Y:S02]  /*9c70*/  @!P0 SYNCS.PHASECHK.TRANS64 P0, [R2+URZ+0x8], R3 ;  /* 0x00000803020085a7 */ /* 0x000ea400080010ff */
[----:B--2---:R-:W-:Y:S05]  /*9c80*/  @!P0 BRA `(.L_x_65) ;  /* 0xfffffffc00ec8947 */ /* 0x004fea000383ffff */
[----:B------:R-:W-:Y:S05]  /*9c90*/  BRA `(.L_x_64) ;  /* 0xffffff9400107947 */ /* 0x000fea000383ffff */
.L_x_66:
[----:B-1----:R1:W2:Y:S02]  /*9ca0*/  SYNCS.PHASECHK.TRANS64.TRYWAIT P0, [R0+URZ+0x80], R4 ;  /* 0x00008004000075a7 */ /* 0x0022a400080011ff */
[----:B--2---:R-:W-:Y:S05]  /*9cb0*/  @!P0 NANOSLEEP.SYNCS 0x989680 ;  /* 0x009896800000895d */ /* 0x004fea0003900000 */
[----:B------:R-:W2:Y:S02]  /*9cc0*/  @!P0 SYNCS.PHASECHK.TRANS64 P0, [R0+URZ+0x80], R4 ;  /* 0x00008004000085a7 */ /* 0x000ea400080010ff */
[----:B--2---:R-:W-:Y:S05]  /*9cd0*/  @!P0 BRA `(.L_x_66) ;  /* 0xfffffffc00f08947 */ /* 0x004fea000383ffff */
[----:B------:R-:W-:Y:S05]  /*9ce0*/  BRA `(.L_x_158) ;  /* 0xffffff9400e47947 */ /* 0x000fea000383ffff */
.L_x_68:
[----:B------:R-:W-:-:S07]  /*9cf0*/  MOV R0, UR11 ;  /* 0x0000000b00007c02 */ /* 0x000fce0008000f00 */
.L_x_159:
[----:B-1----:R1:W2:Y:S02]  /*9d00*/  SYNCS.PHASECHK.TRANS64.TRYWAIT P0, [R0+URZ+0xc0], R4 ;  /* 0x0000c004000075a7 */ /* 0x0022a400080011ff */
[----:B--2---:R-:W-:Y:S05]  /*9d10*/  @!P0 NANOSLEEP.SYNCS 0x989680 ;  /* 0x009896800000895d */ /* 0x004fea0003900000 */
[----:B------:R-:W2:Y:S02]  /*9d20*/  @!P0 SYNCS.PHASECHK.TRANS64 P0, [R0+URZ+0xc0], R4 ;  /* 0x0000c004000085a7 */ /* 0x000ea400080010ff */
[----:B--2---:R-:W-:Y:S05]  /*9d30*/  @!P0 BRA `(.L_x_159) ;  /* 0xfffffffc00f08947 */ /* 0x004fea000383ffff */
[----:B------:R-:W-:Y:S05]  /*9d40*/  BRA `(.L_x_160) ;  /* 0xffffff98002c7947 */ /* 0x000fea000383ffff */
.L_x_71:
[----:B------:R-:W-:Y:S07]  /*9d50*/  MOV R0, UR9 ;  /* 0x0000000900007c02 */ /* 0x000fee0008000f00 */
.L_x_161:
[----:B-1----:R1:W2:Y:S02]  /*9d60*/  SYNCS.PHASECHK.TRANS64.TRYWAIT P0, [R0+URZ], R4 ;  /* 0x00000004000075a7 */ /* 0x0022a400080011ff */
[----:B--2---:R-:W-:Y:S05]  /*9d70*/  @!P0 NANOSLEEP.SYNCS 0x989680 ;  /* 0x009896800000895d */ /* 0x004fea0003900000 */
[----:B------:R-:W2:Y:S02]  /*9d80*/  @!P0 SYNCS.PHASECHK.TRANS64 P0, [R0+URZ], R4 ;  /* 0x00000004000085a7 */ /* 0x000ea400080010ff */
[----:B--2---:R-:W-:Y:S05]  /*9d90*/  @!P0 BRA `(.L_x_161) ;  /* 0xfffffffc00f08947 */ /* 0x004fea000383ffff */
[----:B------:R-:W-:Y:S05]  /*9da0*/  BRA `(.L_x_70) ;  /* 0xffffff9800447947 */ /* 0x000fea000383ffff */
.L_x_75:
[----:B-1----:R-:W-:-:S07]  /*9db0*/  MOV R0, UR7 ;  /* 0x0000000700007c02 */ /* 0x002fce0008000f00 */
.L_x_162:
[----:B-1----:R1:W2:Y:S02]  /*9dc0*/  SYNCS.PHASECHK.TRANS64.TRYWAIT P0, [R0+URZ], R2 ;  /* 0x00000002000075a7 */ /* 0x0022a400080011ff */
[----:B--2---:R-:W-:Y:S05]  /*9dd0*/  @!P0 NANOSLEEP.SYNCS 0x989680 ;  /* 0x009896800000895d */ /* 0x004fea0003900000 */
[----:B------:R-:W2:Y:S02]  /*9de0*/  @!P0 SYNCS.PHASECHK.TRANS64 P0, [R0+URZ], R2 ;  /* 0x00000002000085a7 */ /* 0x000ea400080010ff */
[----:B--2---:R-:W-:Y:S05]  /*9df0*/  @!P0 BRA `(.L_x_162) ;  /* 0xfffffffc00f08947 */ /* 0x004fea000383ffff */
[----:B------:R-:W-:Y:S05]  /*9e00*/  BRA `(.L_x_163) ;  /* 0xffffff9800fc7947 */ /* 0x000fea000383ffff */
.L_x_76:
[----:B------:R-:W-:-:S07]  /*9e10*/  MOV R0, UR7 ;  /* 0x0000000700007c02 */ /* 0x000fce0008000f00 */
.L_x_164:
[----:B-1----:R1:W2:Y:S02]  /*9e20*/  SYNCS.PHASECHK.TRANS64.TRYWAIT P0, [R0+URZ], R3 ;  /* 0x00000003000075a7 */ /* 0x0022a400080011ff */
[----:B--2---:R-:W-:Y:S05]  /*9e30*/  @!P0 NANOSLEEP.SYNCS 0x989680 ;  /* 0x009896800000895d */ /* 0x004fea0003900000 */
[----:B------:R-:W2:Y:S02]  /*9e40*/  @!P0 SYNCS.PHASECHK.TRANS64 P0, [R0+URZ], R3 ;  /* 0x00000003000085a7 */ /* 0x000ea400080010ff */
[----:B--2---:R-:W-:Y:S05]  /*9e50*/  @!P0 BRA `(.L_x_164) ;  /* 0xfffffffc00f08947 */ /* 0x004fea000383ffff */
[----:B------:R-:W-:Y:S05]  /*9e60*/  BRA `(.L_x_165) ;  /* 0xffffff9c00087947 */ /* 0x000fea000383ffff */
.L_x_77:
[----:B------:R-:W-:-:S07]  /*9e70*/  MOV R0, UR7 ;  /* 0x0000000700007c02 */ /* 0x000fce0008000f00 */
.L_x_166:
[----:B-1----:R1:W2:Y:S02]  /*9e80*/  SYNCS.PHASECHK.TRANS64.TRYWAIT P0, [R0+URZ], R3 ;  /* 0x00000003000075a7 */ /* 0x0022a400080011ff */
[----:B--2---:R-:W-:Y:S05]  /*9e90*/  @!P0 NANOSLEEP.SYNCS 0x989680 ;  /* 0x009896800000895d */ /* 0x004fea0003900000 */
[----:B------:R-:W2:Y:S02]  /*9ea0*/  @!P0 SYNCS.PHASECHK.TRANS64 P0, [R0+URZ], R3 ;  /* 0x00000003000085a7 */ /* 0x000ea400080010ff */
[----:B--2---:R-:W-:Y:S05]  /*9eb0*/  @!P0 BRA `(.L_x_166) ;  /* 0xfffffffc00f08947 */ /* 0x004fea000383ffff */
[----:B------:R-:W-:Y:S05]  /*9ec0*/  BRA `(.L_x_167) ;  /* 0xffffff9c00147947 */ /* 0x000fea000383ffff */
.L_x_80:
[----:B------:R-:W-:-:S07]  /*9ed0*/  MOV R0, UR8 ;  /* 0x0000000800007c02 */ /* 0x000fce0008000f00 */
.L_x_168:
[----:B-1----:R1:W2:Y:S02]  /*9ee0*/  SYNCS.PHASECHK.TRANS64.TRYWAIT P1, [R0+URZ+0x100], R2 ;  /* 0x00010002000075a7 */ /* 0x0022a400080211ff */
[----:B--2---:R-:W-:Y:S05]  /*9ef0*/  @!P1 NANOSLEEP.SYNCS 0x989680 ;  /* 0x009896800000995d */ /* 0x004fea0003900000 */
[----:B------:R-:W2:Y:S02]  /*9f00*/  @!P1 SYNCS.PHASECHK.TRANS64 P1, [R0+URZ+0x100], R2 ;  /* 0x00010002000095a7 */ /* 0x000ea400080210ff */
[----:B--2---:R-:W-:Y:S05]  /*9f10*/  @!P1 BRA `(.L_x_168) ;  /* 0xfffffffc00f09947 */ /* 0x004fea000383ffff */
[----:B------:R-:W-:Y:S05]  /*9f20*/  BRA `(.L_x_169) ;  /* 0xffffff9c00607947 */ /* 0x000fea000383ffff */
.L_x_85:
[----:B--2---:R2:W4:Y:S02]  /*9f30*/  SYNCS.PHASECHK.TRANS64.TRYWAIT P0, [R0+URZ+0x80], R2 ;  /* 0x00008002000075a7 */ /* 0x00452400080011ff */
[----:B----4-:R-:W-:Y:S05]  /*9f40*/  @!P0 NANOSLEEP.SYNCS 0x989680 ;  /* 0x009896800000895d */ /* 0x010fea0003900000 */
[----:B------:R-:W4:Y:S02]  /*9f50*/  @!P0 SYNCS.PHASECHK.TRANS64 P0, [R0+URZ+0x80], R2 ;  /* 0x00008002000085a7 */ /* 0x000f2400080010ff */
[----:B----4-:R-:W-:Y:S05]  /*9f60*/  @!P0 BRA `(.L_x_85) ;  /* 0xfffffffc00f08947 */ /* 0x010fea000383ffff */
[----:B------:R-:W-:Y:S05]  /*9f70*/  BRA `(.L_x_170) ;  /* 0xffffffa000747947 */ /* 0x000fea000383ffff */
.L_x_88:
[----:B------:R-:W-:Y:S07]  /*9f80*/  MOV R0, UR7 ;  /* 0x0000000700007c02 */ /* 0x000fee0008000f00 */
.L_x_171:
[----:B--2---:R2:W4:Y:S02]  /*9f90*/  SYNCS.PHASECHK.TRANS64.TRYWAIT P0, [R0+URZ+0x78], R2 ;  /* 0x00007802000075a7 */ /* 0x00452400080011ff */
[----:B----4-:R-:W-:Y:S05]  /*9fa0*/  @!P0 NANOSLEEP.SYNCS 0x989680 ;  /* 0x009896800000895d */ /* 0x010fea0003900000 */
[----:B------:R-:W4:Y:S02]  /*9fb0*/  @!P0 SYNCS.PHASECHK.TRANS64 P0, [R0+URZ+0x78], R2 ;  /* 0x00007802000085a7 */ /* 0x000f2400080010ff */
[----:B----4-:R-:W-:Y:S05]  /*9fc0*/  @!P0 BRA `(.L_x_171) ;  /* 0xfffffffc00f08947 */ /* 0x010fea000383ffff */
[----:B------:R-:W-:Y:S05]  /*9fd0*/  BRA `(.L_x_87) ;  /* 0xffffffa400547947 */ /* 0x000fea000383ffff */
.L_x_91:
[----:B------:R-:W-:Y:S07]  /*9fe0*/  MOV R0, UR7 ;  /* 0x0000000700007c02 */ /* 0x000fee0008000f00 */
.L_x_172:
[----:B-1----:R1:W2:Y:S02]  /*9ff0*/  SYNCS.PHASECHK.TRANS64.TRYWAIT P0, [R0+URZ+0x50], R14 ;  /* 0x0000500e000075a7 */ /* 0x0022a400080011ff */
[----:B--2---:R-:W-:Y:S05]  /*a000*/  @!P0 NANOSLEEP.SYNCS 0x989680 ;  /* 0x009896800000895d */ /* 0x004fea0003900000 */
[----:B------:R-:W2:Y:S02]  /*a010*/  @!P0 SYNCS.PHASECHK.TRANS64 P0, [R0+URZ+0x50], R14 ;  /* 0x0000500e000085a7 */ /* 0x000ea400080010ff */
[----:B--2---:R-:W-:Y:S05]  /*a020*/  @!P0 BRA `(.L_x_172) ;  /* 0xfffffffc00f08947 */ /* 0x004fea000383ffff */
[----:B------:R-:W-:Y:S05]  /*a030*/  BRA `(.L_x_173) ;  /* 0xffffffa400cc7947 */ /* 0x000fea000383ffff */
.L_x_92:
[----:B------:R-:W-:Y:S07]  /*a040*/  MOV R0, UR7 ;  /* 0x0000000700007c02 */ /* 0x000fee0008000f00 */
.L_x_174:
[----:B-1----:R1:W2:Y:S02]  /*a050*/  SYNCS.PHASECHK.TRANS64.TRYWAIT P0, [R0+URZ+0x58], R14 ;  /* 0x0000580e000075a7 */ /* 0x0022a400080011ff */
[----:B--2---:R-:W-:Y:S05]  /*a060*/  @!P0 NANOSLEEP.SYNCS 0x989680 ;  /* 0x009896800000895d */ /* 0x004fea0003900000 */
[----:B------:R-:W2:Y:S02]  /*a070*/  @!P0 SYNCS.PHASECHK.TRANS64 P0, [R0+URZ+0x58], R14 ;  /* 0x0000580e000085a7 */ /* 0x000ea400080010ff */
[----:B--2---:R-:W-:Y:S05]  /*a080*/  @!P0 BRA `(.L_x_174) ;  /* 0xfffffffc00f08947 */ /* 0x004fea000383ffff */
[----:B------:R-:W-:Y:S05]  /*a090*/  BRA `(.L_x_175) ;  /* 0xffffffa800247947 */ /* 0x000fea000383ffff */
.L_x_93:
[----:B------:R-:W-:Y:S07]  /*a0a0*/  MOV R0, UR7 ;  /* 0x0000000700007c02 */ /* 0x000fee0008000f00 */
.L_x_176:
[----:B-1----:R1:W2:Y:S02]  /*a0b0*/  SYNCS.PHASECHK.TRANS64.TRYWAIT P0, [R0+URZ+0x60], R14 ;  /* 0x0000600e000075a7 */ /* 0x0022a400080011ff */
[----:B--2---:R-:W-:Y:S05]  /*a0c0*/  @!P0 NANOSLEEP.SYNCS 0x989680 ;  /* 0x009896800000895d */ /* 0x004fea0003900000 */
[----:B------:R-:W2:Y:S02]  /*a0d0*/  @!P0 SYNCS.PHASECHK.TRANS64 P0, [R0+URZ+0x60], R14 ;  /* 0x0000600e000085a7 */ /* 0x000ea400080010ff */
[----:B--2---:R-:W-:Y:S05]  /*a0e0*/  @!P0 BRA `(.L_x_176) ;  /* 0xfffffffc00f08947 */ /* 0x004fea000383ffff */
[----:B------:R-:W-:Y:S05]  /*a0f0*/  BRA `(.L_x_177) ;  /* 0xffffffa800807947 */ /* 0x000fea000383ffff */
.L_x_94:
[----:B------:R-:W-:Y:S07]  /*a100*/  MOV R0, UR7 ;  /* 0x0000000700007c02 */ /* 0x000fee0008000f00 */
.L_x_178:
[----:B-1----:R1:W2:Y:S02]  /*a110*/  SYNCS.PHASECHK.TRANS64.TRYWAIT P0, [R0+URZ+0x68], R14 ;  /* 0x0000680e000075a7 */ /* 0x0022a400080011ff */
[----:B--2---:R-:W-:Y:S05]  /*a120*/  @!P0 NANOSLEEP.SYNCS 0x989680 ;  /* 0x009896800000895d */ /* 0x004fea0003900000 */
[----:B------:R-:W2:Y:S02]  /*a130*/  @!P0 SYNCS.PHASECHK.TRANS64 P0, [R0+URZ+0x68], R14 ;  /* 0x0000680e000085a7 */ /* 0x000ea400080010ff */
[----:B--2---:R-:W-:Y:S05]  /*a140*/  @!P0 BRA `(.L_x_178) ;  /* 0xfffffffc00f08947 */ /* 0x004fea000383ffff */
[----:B------:R-:W-:Y:S05]  /*a150*/  BRA `(.L_x_179) ;  /* 0xffffffac00207947 */ /* 0x000fea000383ffff */
.L_x_96:
[----:B------:R-:W-:-:S07]  /*a160*/  MOV R0, UR7 ;  /* 0x0000000700007c02 */ /* 0x000fce0008000f00 */
.L_x_180:
[----:B-1----:R1:W4:Y:S02]  /*a170*/  SYNCS.PHASECHK.TRANS64.TRYWAIT P0, [R0+URZ+0x50], R2 ;  /* 0x00005002000075a7 */ /* 0x00232400080011ff */
[----:B----4-:R-:W-:Y:S05]  /*a180*/  @!P0 NANOSLEEP.SYNCS 0x989680 ;  /* 0x009896800000895d */ /* 0x010fea0003900000 */
[----:B------:R-:W4:Y:S02]  /*a190*/  @!P0 SYNCS.PHASECHK.TRANS64 P0, [R0+URZ+0x50], R2 ;  /* 0x00005002000085a7 */ /* 0x000f2400080010ff */
[----:B----4-:R-:W-:Y:S05]  /*a1a0*/  @!P0 BRA `(.L_x_180) ;  /* 0xfffffffc00f08947 */ /* 0x010fea000383ffff */
[----:B------:R-:W-:Y:S05]  /*a1b0*/  BRA `(.L_x_181) ;  /* 0xffffffac00a87947 */ /* 0x000fea000383ffff */
.L_x_97:
[----:B-1----:R-:W-:-:S07]  /*a1c0*/  MOV R0, UR7 ;  /* 0x0000000700007c02 */ /* 0x002fce0008000f00 */
.L_x_182:
[----:B-1----:R1:W4:Y:S02]  /*a1d0*/  SYNCS.PHASECHK.TRANS64.TRYWAIT P0, [R0+URZ+0x58], R2 ;  /* 0x00005802000075a7 */ /* 0x00232400080011ff */
[----:B----4-:R-:W-:Y:S05]  /*a1e0*/  @!P0 NANOSLEEP.SYNCS 0x989680 ;  /* 0x009896800000895d */ /* 0x010fea0003900000 */
[----:B------:R-:W4:Y:S02]  /*a1f0*/  @!P0 SYNCS.PHASECHK.TRANS64 P0, [R0+URZ+0x58], R2 ;  /* 0x00005802000085a7 */ /* 0x000f2400080010ff */
[----:B----4-:R-:W-:Y:S05]  /*a200*/  @!P0 BRA `(.L_x_182) ;  /* 0xfffffffc00f08947 */ /* 0x010fea000383ffff */
[----:B------:R-:W-:Y:S05]  /*a210*/  BRA `(.L_x_183) ;  /* 0xffffffac00987947 */ /* 0x000fea000383ffff */
.L_x_98:
[----:B-1----:R-:W-:-:S07]  /*a220*/  MOV R0, UR7 ;  /* 0x0000000700007c02 */ /* 0x002fce0008000f00 */
.L_x_184:
[----:B-1----:R1:W4:Y:S02]  /*a230*/  SYNCS.PHASECHK.TRANS64.TRYWAIT P0, [R0+URZ+0x60], R2 ;  /* 0x00006002000075a7 */ /* 0x00232400080011ff */
[----:B----4-:R-:W-:Y:S05]  /*a240*/  @!P0 NANOSLEEP.SYNCS 0x989680 ;  /* 0x009896800000895d */ /* 0x010fea0003900000 */
[----:B------:R-:W4:Y:S02]  /*a250*/  @!P0 SYNCS.PHASECHK.TRANS64 P0, [R0+URZ+0x60], R2 ;  /* 0x00006002000085a7 */ /* 0x000f2400080010ff */
[----:B----4-:R-:W-:Y:S05]  /*a260*/  @!P0 BRA `(.L_x_184) ;  /* 0xfffffffc00f08947 */ /* 0x010fea000383ffff */
[----:B------:R-:W-:Y:S05]  /*a270*/  BRA `(.L_x_185) ;  /* 0xffffffac00887947 */ /* 0x000fea000383ffff */
.L_x_100:
[----:B--2---:R2:W3:Y:S02]  /*a280*/  SYNCS.PHASECHK.TRANS64.TRYWAIT P0, [R0+URZ+0x80], R2 ;  /* 0x00008002000075a7 */ /* 0x0044e400080011ff */
[----:B---3--:R-:W-:Y:S05]  /*a290*/  @!P0 NANOSLEEP.SYNCS 0x989680 ;  /* 0x009896800000895d */ /* 0x008fea0003900000 */
[----:B------:R-:W3:Y:S02]  /*a2a0*/  @!P0 SYNCS.PHASECHK.TRANS64 P0, [R0+URZ+0x80], R2 ;  /* 0x00008002000085a7 */ /* 0x000ee400080010ff */
[----:B---3--:R-:W-:Y:S05]  /*a2b0*/  @!P0 BRA `(.L_x_100) ;  /* 0xfffffffc00f08947 */ /* 0x008fea000383ffff */
[----:B------:R-:W-:Y:S05]  /*a2c0*/  BRA `(.L_x_186) ;  /* 0xffffffb000507947 */ /* 0x000fea000383ffff */
.L_x_111:
[----:B-1----:R1:W2:Y:S02]  /*a2d0*/  SYNCS.PHASECHK.TRANS64.TRYWAIT P1, [R3+URZ+0x30], R0 ;  /* 0x00003000030075a7 */ /* 0x0022a400080211ff */
[----:B--2---:R-:W-:Y:S05]  /*a2e0*/  @!P1 NANOSLEEP.SYNCS 0x989680 ;  /* 0x009896800000995d */ /* 0x004fea0003900000 */
[----:B------:R-:W2:Y:S02]  /*a2f0*/  @!P1 SYNCS.PHASECHK.TRANS64 P1, [R3+URZ+0x30], R0 ;  /* 0x00003000030095a7 */ /* 0x000ea400080210ff */
[----:B--2---:R-:W-:Y:S05]  /*a300*/  @!P1 BRA `(.L_x_111) ;  /* 0xfffffffc00f09947 */ /* 0x004fea000383ffff */
[----:B------:R-:W-:Y:S05]  /*a310*/  BRA `(.L_x_110) ;  /* 0xffffffbc00687947 */ /* 0x000fea000383ffff */
.L_x_113:
[----:B-1----:R1:W2:Y:S02]  /*a320*/  SYNCS.PHASECHK.TRANS64.TRYWAIT P0, [R111+URZ+0xa0], R4 ;  /* 0x0000a0046f0075a7 */ /* 0x0022a400080011ff */
[----:B--2---:R-:W-:Y:S05]  /*a330*/  @!P0 NANOSLEEP.SYNCS 0x989680 ;  /* 0x009896800000895d */ /* 0x004fea0003900000 */
[----:B------:R-:W2:Y:S02]  /*a340*/  @!P0 SYNCS.PHASECHK.TRANS64 P0, [R111+URZ+0xa0], R4 ;  /* 0x0000a0046f0085a7 */ /* 0x000ea400080010ff */
[----:B--2---:R-:W-:Y:S05]  /*a350*/  @!P0 BRA `(.L_x_113) ;  /* 0xfffffffc00f08947 */ /* 0x004fea000383ffff */
[----:B------:R-:W-:Y:S05]  /*a360*/  BRA `(.L_x_112) ;  /* 0xffffffbc00bc7947 */ /* 0x000fea000383ffff */
.L_x_121:
[----:B--2---:R2:W3:Y:S02]  /*a370*/  SYNCS.PHASECHK.TRANS64.TRYWAIT P0, [R0+URZ+0x30], R3 ;  /* 0x00003003000075a7 */ /* 0x0044e400080011ff */
[----:B---3--:R-:W-:Y:S05]  /*a380*/  @!P0 NANOSLEEP.SYNCS 0x989680 ;  /* 0x009896800000895d */ /* 0x008fea0003900000 */
[----:B------:R-:W3:Y:S02]  /*a390*/  @!P0 SYNCS.PHASECHK.TRANS64 P0, [R0+URZ+0x30], R3 ;  /* 0x00003003000085a7 */ /* 0x000ee400080010ff */
[----:B---3--:R-:W-:Y:S05]  /*a3a0*/  @!P0 BRA `(.L_x_121) ;  /* 0xfffffffc00f08947 */ /* 0x008fea000383ffff */
[----:B------:R-:W-:Y:S05]  /*a3b0*/  BRA `(.L_x_120) ;  /* 0xffffffc800c07947 */ /* 0x000fea000383ffff */
.L_x_129:
[----:B--2---:R2:W3:Y:S02]  /*a3c0*/  SYNCS.PHASECHK.TRANS64.TRYWAIT P0, [R0+URZ+0x30], R4 ;  /* 0x00003004000075a7 */ /* 0x0044e400080011ff */
[----:B---3--:R-:W-:Y:S05]  /*a3d0*/  @!P0 NANOSLEEP.SYNCS 0x989680 ;  /* 0x009896800000895d */ /* 0x008fea0003900000 */
[----:B------:R-:W3:Y:S02]  /*a3e0*/  @!P0 SYNCS.PHASECHK.TRANS64 P0, [R0+URZ+0x30], R4 ;  /* 0x00003004000085a7 */ /* 0x000ee400080010ff */
[----:B---3--:R-:W-:Y:S05]  /*a3f0*/  @!P0 BRA `(.L_x_129) ;  /* 0xfffffffc00f08947 */ /* 0x008fea000383ffff */
[----:B------:R-:W-:Y:S05]  /*a400*/  BRA `(.L_x_128) ;  /* 0xffffffd800147947 */ /* 0x000fea000383ffff */
.L_x_137:
[----:B--2---:R2:W3:Y:S02]  /*a410*/  SYNCS.PHASECHK.TRANS64.TRYWAIT P0, [R0+URZ+0x30], R4 ;  /* 0x00003004000075a7 */ /* 0x0044e400080011ff */
[----:B---3--:R-:W-:Y:S05]  /*a420*/  @!P0 NANOSLEEP.SYNCS 0x989680 ;  /* 0x009896800000895d */ /* 0x008fea0003900000 */
[----:B------:R-:W3:Y:S02]  /*a430*/  @!P0 SYNCS.PHASECHK.TRANS64 P0, [R0+URZ+0x30], R4 ;  /* 0x00003004000085a7 */ /* 0x000ee400080010ff */
[----:B---3--:R-:W-:Y:S05]  /*a440*/  @!P0 BRA `(.L_x_137) ;  /* 0xfffffffc00f08947 */ /* 0x008fea000383ffff */
[----:B------:R-:W-:Y:S05]  /*a450*/  BRA `(.L_x_136) ;  /* 0xffffffe400707947 */ /* 0x000fea000383ffff */
        .weak           $__internal_0_$__cuda_sm10x_tcgen05_guardrail_trap_col_being_dealloced_not_returned_by_alloc
        .type           $__internal_0_$__cuda_sm10x_tcgen05_guardrail_trap_col_being_dealloced_not_returned_by_alloc,@function
        .size           $__internal_0_$__cuda_sm10x_tcgen05_guardrail_trap_col_being_dealloced_not_returned_by_alloc,($__internal_1_$__cuda_sm10x_tcgen05_guardrail_trap_phase_invalid_during_alloc - $__internal_0_$__cuda_sm10x_tcgen05_guardrail_trap_col_being_dealloced_not_returned_by_alloc)
$__internal_0_$__cuda_sm10x_tcgen05_guardrail_trap_col_being_dealloced_not_returned_by_alloc:
[----:B------:R-:W-:Y:S05]  /*a460*/  BPT.TRAP 0x1 ;  /* 0x000000040000795c */ /* 0x000fea0000300000 */
[----:B------:R-:W-:-:S04]  /*a470*/  HFMA2 R3, -RZ, RZ, 0, 0 ;  /* 0x00000000ff037431 */ /* 0x000fc800000001ff */
[----:B------:R-:W-:Y:S05]  /*a480*/  RET.REL.NODEC R2 `(_ZN7cutlass13device_kernelINS_4gemm6kernel13GemmUniversalIN4cute5tupleIJiiiiEEENS1_10collective13CollectiveMmaINS1_35MainloopSm100TmaUmmaWarpSpecializedILi3ELi2ELi4ENS5_IJNS4_1CILi2EEENSA_ILi1EEESC_EEEEENS5_IJNSA_ILi128EEENSA_ILi256EEENSA_ILi32EEEEEENS_12float_e4m3_tENS5_IJlSC_lEEESJ_SK_NS4_8TiledMMAINS4_8MMA_AtomIJNS4_10MMA_TraitsINS4_25SM100_MMA_F8F6F4_2x1SM_SSEJSJ_SJ_fSF_SG_NS4_17integral_constantINS4_4UMMA5MajorELSR_0EEESS_NSP_INSQ_7ScaleInELST_0EEESU_EEEEEENS4_6LayoutINS5_IJSC_SC_SC_EEENS5_IJNSA_ILi0EEESZ_SZ_EEEEENS5_IJNS4_10UnderscoreES12_S12_EEEEENS4_18SM100_TMA_2SM_LOADENS4_14ComposedLayoutINS4_7SwizzleILi1ELi4ELi3EEENS4_18smem_ptr_flag_bitsILi8EEENSX_INS5_IJNSA_ILi8EEESH_EEENS5_IJSH_SC_EEEEEEEvNS4_8identityES15_S1F_vS1G_EENS_8epilogue10collective18CollectiveEpilogueINS1I_23Sm100TmaWarpSpecializedILi4ELi2ELi32ELb0ELb0EEEJNS5_IJNSA_ILi64EEESG_SH_EEENS5_IJNSX_IS1N_SC_EENSX_INS5_IJSH_SB_EEENS5_IJSC_SF_EEEEEEEESJ_SK_SJ_SK_NS1I_6fusion15FusionCallbacksIS1M_NS1U_17LinearCombinationISJ_fSJ_fLNS_15FloatRoundStyleE2EEES1O_S1T_JEEENS4_5SM1004TMEM4LOAD26SM100_TMEM_LOAD_32dp32b32xENS4_13SM90_TMA_LOADES1F_NS4_39AutoVectorizingCopyWithAssumedAlignmentILi128EEENS4_14SM90_TMA_STOREES1F_S26_S26_EEEvvEEEEvNT_6ParamsE) ;  /* 0xffffff5802dc7950 */ /* 0x000fea0003c3ffff */
        .weak           $__internal_1_$__cuda_sm10x_tcgen05_guardrail_trap_phase_invalid_during_alloc
        .type           $__internal_1_$__cuda_sm10x_tcgen05_guardrail_trap_phase_invalid_during_alloc,@function
        .size           $__internal_1_$__cuda_sm10x_tcgen05_guardrail_trap_phase_invalid_during_alloc,($__internal_2_$__cuda_sm10x_tcgen05_guardrail_trap_unallocated_columns_being_dealloced - $__internal_1_$__cuda_sm10x_tcgen05_guardrail_trap_phase_invalid_during_alloc)
$__internal_1_$__cuda_sm10x_tcgen05_guardrail_trap_phase_invalid_during_alloc:
[----:B------:R-:W-:Y:S05]  /*a490*/  BPT.TRAP 0x1 ;  /* 0x000000040000795c */ /* 0x000fea0000300000 */
[----:B------:R-:W-:-:S04]  /*a4a0*/  MOV R3, 0x0 ;  /* 0x0000000000037802 */ /* 0x000fc80000000f00 */
[----:B------:R-:W-:Y:S05]  /*a4b0*/  RET.REL.NODEC R2 `(_ZN7cutlass13device_kernelINS_4gemm6kernel13GemmUniversalIN4cute5tupleIJiiiiEEENS1_10collective13CollectiveMmaINS1_35MainloopSm100TmaUmmaWarpSpecializedILi3ELi2ELi4ENS5_IJNS4_1CILi2EEENSA_ILi1EEESC_EEEEENS5_IJNSA_ILi128EEENSA_ILi256EEENSA_ILi32EEEEEENS_12float_e4m3_tENS5_IJlSC_lEEESJ_SK_NS4_8TiledMMAINS4_8MMA_AtomIJNS4_10MMA_TraitsINS4_25SM100_MMA_F8F6F4_2x1SM_SSEJSJ_SJ_fSF_SG_NS4_17integral_constantINS4_4UMMA5MajorELSR_0EEESS_NSP_INSQ_7ScaleInELST_0EEESU_EEEEEENS4_6LayoutINS5_IJSC_SC_SC_EEENS5_IJNSA_ILi0EEESZ_SZ_EEEEENS5_IJNS4_10UnderscoreES12_S12_EEEEENS4_18SM100_TMA_2SM_LOADENS4_14ComposedLayoutINS4_7SwizzleILi1ELi4ELi3EEENS4_18smem_ptr_flag_bitsILi8EEENSX_INS5_IJNSA_ILi8EEESH_EEENS5_IJSH_SC_EEEEEEEvNS4_8identityES15_S1F_vS1G_EENS_8epilogue10collective18CollectiveEpilogueINS1I_23Sm100TmaWarpSpecializedILi4ELi2ELi32ELb0ELb0EEEJNS5_IJNSA_ILi64EEESG_SH_EEENS5_IJNSX_IS1N_SC_EENSX_INS5_IJSH_SB_EEENS5_IJSC_SF_EEEEEEEESJ_SK_SJ_SK_NS1I_6fusion15FusionCallbacksIS1M_NS1U_17LinearCombinationISJ_fSJ_fLNS_15FloatRoundStyleE2EEES1O_S1T_JEEENS4_5SM1004TMEM4LOAD26SM100_TMEM_LOAD_32dp32b32xENS4_13SM90_TMA_LOADES1F_NS4_39AutoVectorizingCopyWithAssumedAlignmentILi128EEENS4_14SM90_TMA_STOREES1F_S26_S26_EEEvvEEEEvNT_6ParamsE) ;  /* 0xffffff5802d07950 */ /* 0x000fea0003c3ffff */
        .weak           $__internal_2_$__cuda_sm10x_tcgen05_guardrail_trap_unallocated_columns_being_dealloced
        .type           $__internal_2_$__cuda_sm10x_tcgen05_guardrail_trap_unallocated_columns_being_dealloced,@function
        .size           $__internal_2_$__cuda_sm10x_tcgen05_guardrail_trap_unallocated_columns_being_dealloced,(.L_x_188 - $__internal_2_$__cuda_sm10x_tcgen05_guardrail_trap_unallocated_columns_being_dealloced)
$__internal_2_$__cuda_sm10x_tcgen05_guardrail_trap_unallocated_columns_being_dealloced:
[----:B------:R-:W-:Y:S05]  /*a4c0*/  BPT.TRAP 0x1 ;  /* 0x000000040000795c */ /* 0x000fea0000300000 */
[----:B------:R-:W-:-:S04]  /*a4d0*/  HFMA2 R3, -RZ, RZ, 0, 0 ;  /* 0x00000000ff037431 */ /* 0x000fc800000001ff */
[----:B------:R-:W-:Y:S05]  /*a4e0*/  RET.REL.NODEC R2 `(_ZN7cutlass13device_kernelINS_4gemm6kernel13GemmUniversalIN4cute5tupleIJiiiiEEENS1_10collective13CollectiveMmaINS1_35MainloopSm100TmaUmmaWarpSpecializedILi3ELi2ELi4ENS5_IJNS4_1CILi2EEENSA_ILi1EEESC_EEEEENS5_IJNSA_ILi128EEENSA_ILi256EEENSA_ILi32EEEEEENS_12float_e4m3_tENS5_IJlSC_lEEESJ_SK_NS4_8TiledMMAINS4_8MMA_AtomIJNS4_10MMA_TraitsINS4_25SM100_MMA_F8F6F4_2x1SM_SSEJSJ_SJ_fSF_SG_NS4_17integral_constantINS4_4UMMA5MajorELSR_0EEESS_NSP_INSQ_7ScaleInELST_0EEESU_EEEEEENS4_6LayoutINS5_IJSC_SC_SC_EEENS5_IJNSA_ILi0EEESZ_SZ_EEEEENS5_IJNS4_10UnderscoreES12_S12_EEEEENS4_18SM100_TMA_2SM_LOADENS4_14ComposedLayoutINS4_7SwizzleILi1ELi4ELi3EEENS4_18smem_ptr_flag_bitsILi8EEENSX_INS5_IJNSA_ILi8EEESH_EEENS5_IJSH_SC_EEEEEEEvNS4_8identityES15_S1F_vS1G_EENS_8epilogue10collective18CollectiveEpilogueINS1I_23Sm100TmaWarpSpecializedILi4ELi2ELi32ELb0ELb0EEEJNS5_IJNSA_ILi64EEESG_SH_EEENS5_IJNSX_IS1N_SC_EENSX_INS5_IJSH_SB_EEENS5_IJSC_SF_EEEEEEEESJ_SK_SJ_SK_NS1I_6fusion15FusionCallbacksIS1M_NS1U_17LinearCombinationISJ_fSJ_fLNS_15FloatRoundStyleE2EEES1O_S1T_JEEENS4_5SM1004TMEM4LOAD26SM100_TMEM_LOAD_32dp32b32xENS4_13SM90_TMA_LOADES1F_NS4_39AutoVectorizingCopyWithAssumedAlignmentILi128EEENS4_14SM90_TMA_STOREES1F_S26_S26_EEEvvEEEEvNT_6ParamsE) ;  /* 0xffffff5802c47950 */ /* 0x000fea0003c3ffff */
.L_x_187:
[----:B------:R-:W-:-:S00]  /*a4f0*/  BRA `(.L_x_187) ;  /* 0xfffffffc00fc7947 */ /* 0x000fc0000383ffff */
[----:B------:R-:W-:-:S00]  /*a500*/  NOP ;  /* 0x0000000000007918 */ /* 0x000fc00000000000 */
[----:B------:R-:W-:-:S00]  /*a510*/  NOP ;  /* 0x0000000000007918 */ /* 0x000fc00000000000 */
[----:B------:R-:W-:-:S00]  /*a520*/  NOP ;  /* 0x0000000000007918 */ /* 0x000fc00000000000 */
[----:B------:R-:W-:-:S00]  /*a530*/  NOP ;  /* 0x0000000000007918 */ /* 0x000fc00000000000 */
[----:B------:R-:W-:-:S00]  /*a540*/  NOP ;  /* 0x0000000000007918 */ /* 0x000fc00000000000 */
[----:B------:R-:W-:-:S00]  /*a550*/  NOP ;  /* 0x0000000000007918 */ /* 0x000fc00000000000 */
[----:B------:R-:W-:-:S00]  /*a560*/  NOP ;  /* 0x0000000000007918 */ /* 0x000fc00000000000 */
[----:B------:R-:W-:-:S00]  /*a570*/  NOP ;  /* 0x0000000000007918 */ /* 0x000fc00000000000 */
.L_x_188:


//--------------------- .nv.global.init           --------------------------
	.section	.nv.global.init,"aw",@progbits
.nv.global.init:
	.type		$str$27,@object
	.size		$str$27,($str$28 - $str$27)
$str$27:
        /*0000*/ 	.byte	0x28, 0x61, 0x64, 0x64, 0x72, 0x65, 0x73, 0x73, 0x20, 0x26, 0x20, 0x6d, 0x61, 0x73, 0x6b, 0x29
        /*0010*/ 	.byte	0x20, 0x3d, 0x3d, 0x20, 0x30, 0x00
	.type		$str$28,@object
	.size		$str$28,($str$26 - $str$28)
$str$28:
        /*0016*/ 	.byte	0x2f, 0x74, 0x6d, 0x70, 0x2f, 0x63, 0x75, 0x74, 0x6c, 0x61, 0x73, 0x73, 0x5f, 0x73, 0x77, 0x65
        /*0026*/ 	.byte	0x65, 0x70, 0x5f, 0x73, 0x72, 0x63, 0x2f, 0x69, 0x6e, 0x63, 0x6c, 0x75, 0x64, 0x65, 0x2f, 0x63
        /*0036*/ 	.byte	0x75, 0x74, 0x65, 0x2f, 0x70, 0x6f, 0x69, 0x6e, 0x74, 0x65, 0x72, 0x5f, 0x66, 0x6c, 0x61, 0x67
        /*0046*/ 	.byte	0x67, 0x65, 0x64, 0x2e, 0x68, 0x70, 0x70, 0x00
	.type		$str$26,@object
	.size		$str$26,($str$25 - $str$26)
$str$26:
        /*004e*/ 	.byte	0x2f, 0x74, 0x6d, 0x70, 0x2f, 0x63, 0x75, 0x74, 0x6c, 0x61, 0x73, 0x73, 0x5f, 0x73, 0x77, 0x65
        /*005e*/ 	.byte	0x65, 0x70, 0x5f, 0x73, 0x72, 0x63, 0x2f, 0x69, 0x6e, 0x63, 0x6c, 0x75, 0x64, 0x65, 0x2f, 0x63
        /*006e*/ 	.byte	0x75, 0x74, 0x65, 0x2f, 0x61, 0x74, 0x6f, 0x6d, 0x2f, 0x63, 0x6f, 0x70, 0x79, 0x5f, 0x74, 0x72
        /*007e*/ 	.byte	0x61, 0x69, 0x74, 0x73, 0x5f, 0x73, 0x6d, 0x31, 0x30, 0x30, 0x2e, 0x68, 0x70, 0x70, 0x00
	.type		$str$25,@object
	.size		$str$25,(__unnamed_1 - $str$25)
$str$25:
        /*008d*/ 	.byte	0x28, 0x28, 0x75, 0x69, 0x6e, 0x74, 0x33, 0x32, 0x5f, 0x74, 0x28, 0x74, 0x68, 0x72, 0x65, 0x61
        /*009d*/ 	.byte	0x64, 0x49, 0x64, 0x78, 0x2e, 0x78, 0x29, 0x20, 0x2f, 0x20, 0x33, 0x32, 0x29, 0x20, 0x25, 0x20
        /*00ad*/ 	.byte	0x34, 0x29, 0x20, 0x3d, 0x3d, 0x20, 0x28, 0x28, 0x28, 0x74, 0x6d, 0x65, 0x6d, 0x5f, 0x61, 0x64
        /*00bd*/ 	.byte	0x64, 0x72, 0x20, 0x3e, 0x3e, 0x20, 0x31, 0x36, 0x29, 0x20, 0x2f, 0x20, 0x33, 0x32, 0x29, 0x20
        /*00cd*/ 	.byte	0x25, 0x20, 0x34, 0x29, 0x00
	.type		__unnamed_1,@object
	.size		__unnamed_1,(__unnamed_2 - __unnamed_1)
__unnamed_1:
        /*00d2*/ 	.byte	0x61, 0x75, 0x74, 0x6f, 0x20, 0x63, 0x75, 0x74, 0x65, 0x3a, 0x3a, 0x61, 0x73, 0x5f, 0x70, 0x6f
        /* <DEDUP_REMOVED lines=24> */
        /*0262*/ 	.byte	0x3a, 0x3a, 0x43, 0x3c, 0x34, 0x30, 0x39, 0x36, 0x3e, 0x3e, 0x3e, 0x3e, 0x5d, 0x00
	.type		__unnamed_2,@object
	.size		__unnamed_2,(__unnamed_3 - __unnamed_2)
__unnamed_2:
        /* <DEDUP_REMOVED lines=26> */
	.type		__unnamed_3,@object
	.size		__unnamed_3,(.L_3 - __unnamed_3)
__unnamed_3:
        /* <DEDUP_REMOVED lines=40> */
        /*068e*/ 	.byte	0x74, 0x65, 0x3a, 0x3a, 0x43, 0x3c, 0x30, 0x3e, 0x3e, 0x3e, 0x3e, 0x5d, 0x00
.L_3:


//--------------------- .nv.shared._ZN7cutlass13device_kernelINS_4gemm6kernel13GemmUniversalIN4cute5tupleIJiiiiEEENS1_10collective13CollectiveMmaINS1_35MainloopSm100TmaUmmaWarpSpecializedILi3ELi2ELi4ENS5_IJNS4_1CILi2EEENSA_ILi1EEESC_EEEEENS5_IJNSA_ILi128EEENSA_ILi256EEENSA_ILi32EEEEEENS_12float_e4m3_tENS5_IJlSC_lEEESJ_SK_NS4_8TiledMMAINS4_8MMA_AtomIJNS4_10MMA_TraitsINS4_25SM100_MMA_F8F6F4_2x1SM_SSEJSJ_SJ_fSF_SG_NS4_17integral_constantINS4_4UMMA5MajorELSR_0EEESS_NSP_INSQ_7ScaleInELST_0EEESU_EEEEEENS4_6LayoutINS5_IJSC_SC_SC_EEENS5_IJNSA_ILi0EEESZ_SZ_EEEEENS5_IJNS4_10UnderscoreES12_S12_EEEEENS4_18SM100_TMA_2SM_LOADENS4_14ComposedLayoutINS4_7SwizzleILi1ELi4ELi3EEENS4_18smem_ptr_flag_bitsILi8EEENSX_INS5_IJNSA_ILi8EEESH_EEENS5_IJSH_SC_EEEEEEEvNS4_8identityES15_S1F_vS1G_EENS_8epilogue10collective18CollectiveEpilogueINS1I_23Sm100TmaWarpSpecializedILi4ELi2ELi32ELb0ELb0EEEJNS5_IJNSA_ILi64EEESG_SH_EEENS5_IJNSX_IS1N_SC_EENSX_INS5_IJSH_SB_EEENS5_IJSC_SF_EEEEEEEESJ_SK_SJ_SK_NS1I_6fusion15FusionCallbacksIS1M_NS1U_17LinearCombinationISJ_fSJ_fLNS_15FloatRoundStyleE2EEES1O_S1T_JEEENS4_5SM1004TMEM4LOAD26SM100_TMEM_LOAD_32dp32b32xENS4_13SM90_TMA_LOADES1F_NS4_39AutoVectorizingCopyWithAssumedAlignmentILi128EEENS4_14SM90_TMA_STOREES1F_S26_S26_EEEvvEEEEvNT_6ParamsE --------------------------
	.section	.nv.shared._ZN7cutlass13device_kernelINS_4gemm6kernel13GemmUniversalIN4cute5tupleIJiiiiEEENS1_10collective13CollectiveMmaINS1_35MainloopSm100TmaUmmaWarpSpecializedILi3ELi2ELi4ENS5_IJNS4_1CILi2EEENSA_ILi1EEESC_EEEEENS5_IJNSA_ILi128EEENSA_ILi256EEENSA_ILi32EEEEEENS_12float_e4m3_tENS5_IJlSC_lEEESJ_SK_NS4_8TiledMMAINS4_8MMA_AtomIJNS4_10MMA_TraitsINS4_25SM100_MMA_F8F6F4_2x1SM_SSEJSJ_SJ_fSF_SG_NS4_17integral_constantINS4_4UMMA5MajorELSR_0EEESS_NSP_INSQ_7ScaleInELST_0EEESU_EEEEEENS4_6LayoutINS5_IJSC_SC_SC_EEENS5_IJNSA_ILi0EEESZ_SZ_EEEEENS5_IJNS4_10UnderscoreES12_S12_EEEEENS4_18SM100_TMA_2SM_LOADENS4_14ComposedLayoutINS4_7SwizzleILi1ELi4ELi3EEENS4_18smem_ptr_flag_bitsILi8EEENSX_INS5_IJNSA_ILi8EEESH_EEENS5_IJSH_SC_EEEEEEEvNS4_8identityES15_S1F_vS1G_EENS_8epilogue10collective18CollectiveEpilogueINS1I_23Sm100TmaWarpSpecializedILi4ELi2ELi32ELb0ELb0EEEJNS5_IJNSA_ILi64EEESG_SH_EEENS5_IJNSX_IS1N_SC_EENSX_INS5_IJSH_SB_EEENS5_IJSC_SF_EEEEEEEESJ_SK_SJ_SK_NS1I_6fusion15FusionCallbacksIS1M_NS1U_17LinearCombinationISJ_fSJ_fLNS_15FloatRoundStyleE2EEES1O_S1T_JEEENS4_5SM1004TMEM4LOAD26SM100_TMEM_LOAD_32dp32b32xENS4_13SM90_TMA_LOADES1F_NS4_39AutoVectorizingCopyWithAssumedAlignmentILi128EEENS4_14SM90_TMA_STOREES1F_S26_S26_EEEvvEEEEvNT_6ParamsE,"aw",@nobits
	.sectionflags	@""
	.align	16
	.zero		1024


//--------------------- .nv.shared.reserved.0     --------------------------
	.section	.nv.shared.reserved.0,"aw",@nobits
	.weak		__nv_reservedSMEM_offset_0_alias
	.size		__nv_reservedSMEM_offset_0_alias, 0, 64
	.other		__nv_reservedSMEM_offset_0_alias,@"STO_CUDA_RESERVED_SHARED STV_DEFAULT"
__nv_reservedSMEM_offset_0_alias:
	.zero		0
.nv.shared.reserved.0:
	.zero		64
	.weak		__nv_reservedSMEM_tcgen05_partition
	.type		__nv_reservedSMEM_tcgen05_partition,@object
	.size		__nv_reservedSMEM_tcgen05_partition,(.L_0 - __nv_reservedSMEM_tcgen05_partition)
__nv_reservedSMEM_tcgen05_partition:
	.zero		32
.L_0:


//--------------------- .nv.global                --------------------------
	.section	.nv.global,"aw",@nobits
.nv.global:
	.type		_ZN39_INTERNAL_11b996ed_4_k_cu_0224d710_86394cute1_E,@object
	.size		_ZN39_INTERNAL_11b996ed_4_k_cu_0224d710_86394cute1_E,(_ZN39_INTERNAL_11b996ed_4_k_cu_0224d710_86394cuda3std3__45__cpo6cbeginE - _ZN39_INTERNAL_11b996ed_4_k_cu_0224d710_86394cute1_E)
_ZN39_INTERNAL_11b996ed_4_k_cu_0224d710_86394cute1_E:
	.zero		1
	.type		_ZN39_INTERNAL_11b996ed_4_k_cu_0224d710_86394cuda3std3__45__cpo6cbeginE,@object
	.size		_ZN39_INTERNAL_11b996ed_4_k_cu_0224d710_86394cuda3std3__45__cpo6cbeginE,(_ZN39_INTERNAL_11b996ed_4_k_cu_0224d710_86394cuda3std3__48in_placeE - _ZN39_INTERNAL_11b996ed_4_k_cu_0224d710_86394cuda3std3__45__cpo6cbeginE)
_ZN39_INTERNAL_11b996ed_4_k_cu_0224d710_86394cuda3std3__45__cpo6cbeginE:
	.zero		1
	.type		_ZN39_INTERNAL_11b996ed_4_k_cu_0224d710_86394cuda3std3__48in_placeE,@object
	.size		_ZN39_INTERNAL_11b996ed_4_k_cu_0224d710_86394cuda3std3__48in_placeE,(_ZN39_INTERNAL_11b996ed_4_k_cu_0224d710_86394cuda3std6ranges3__45__cpo9iter_moveE - _ZN39_INTERNAL_11b996ed_4_k_cu_0224d710_86394cuda3std3__48in_placeE)
_ZN39_INTERNAL_11b996ed_4_k_cu_0224d710_86394cuda3std3__48in_placeE:
	.zero		1
	.type		_ZN39_INTERNAL_11b996ed_4_k_cu_0224d710_86394cuda3std6ranges3__45__cpo9iter_moveE,@object
	.size		_ZN39_INTERNAL_11b996ed_4_k_cu_0224d710_86394cuda3std6ranges3__45__cpo9iter_moveE,(_ZN39_INTERNAL_11b996ed_4_k_cu_0224d710_86394cuda3std3__45__cpo5beginE - _ZN39_INTERNAL_11b996ed_4_k_cu_0224d710_86394cuda3std6ranges3__45__cpo9iter_moveE)
_ZN39_INTERNAL_11b996ed_4_k_cu_0224d710_86394cuda3std6ranges3__45__cpo9iter_moveE:
	.zero		1
	.type		_ZN39_INTERNAL_11b996ed_4_k_cu_0224d710_86394cuda3std3__45__cpo5beginE,@object
	.size		_ZN39_INTERNAL_11b996ed_4_k_cu_0224d710_86394cuda3std3__45__cpo5beginE,(_ZN39_INTERNAL_11b996ed_4_k_cu_0224d710_86394cuda3std3__441_GLOBAL__N__11b996ed_4_k_cu_0224d710_86396ignoreE - _ZN39_INTERNAL_11b996ed_4_k_cu_0224d710_86394cuda3std3__45__cpo5beginE)
_ZN39_INTERNAL_11b996ed_4_k_cu_0224d710_86394cuda3std3__45__cpo5beginE:
	.zero		1
	.type		_ZN39_INTERNAL_11b996ed_4_k_cu_0224d710_86394cuda3std3__441_GLOBAL__N__11b996ed_4_k_cu_0224d710_86396ignoreE,@object
	.size		_ZN39_INTERNAL_11b996ed_4_k_cu_0224d710_86394cuda3std3__441_GLOBAL__N__11b996ed_4_k_cu_0224d710_86396ignoreE,(_ZN39_INTERNAL_11b996ed_4_k_cu_0224d710_86394cute7productE - _ZN39_INTERNAL_11b996ed_4_k_cu_0224d710_86394cuda3std3__441_GLOBAL__N__11b996ed_4_k_cu_0224d710_86396ignoreE)
_ZN39_INTERNAL_11b996ed_4_k_cu_0224d710_86394cuda3std3__441_GLOBAL__N__11b996ed_4_k_cu_0224d710_86396ignoreE:
	.zero		1
	.type		_ZN39_INTERNAL_11b996ed_4_k_cu_0224d710_86394cute7productE,@object
	.size		_ZN39_INTERNAL_11b996ed_4_k_cu_0224d710_86394cute7productE,(_ZN39_INTERNAL_11b996ed_4_k_cu_0224d710_86394cuda3std3__45__cpo3endE - _ZN39_INTERNAL_11b996ed_4_k_cu_0224d710_86394cute7productE)
_ZN39_INTERNAL_11b996ed_4_k_cu_0224d710_86394cute7productE:
	.zero		1
	.type		_ZN39_INTERNAL_11b996ed_4_k_cu_0224d710_86394cuda3std3__45__cpo3endE,@object
	.size		_ZN39_INTERNAL_11b996ed_4_k_cu_0224d710_86394cuda3std3__45__cpo3endE,(_ZN39_INTERNAL_11b996ed_4_k_cu_0224d710_86394cuda3std3__419piecewise_constructE - _ZN39_INTERNAL_11b996ed_4_k_cu_0224d710_86394cuda3std3__45__cpo3endE)
_ZN39_INTERNAL_11b996ed_4_k_cu_0224d710_86394cuda3std3__45__cpo3endE:
	.zero		1
	.type		_ZN39_INTERNAL_11b996ed_4_k_cu_0224d710_86394cuda3std3__419piecewise_constructE,@object
	.size		_ZN39_INTERNAL_11b996ed_4_k_cu_0224d710_86394cuda3std3__419piecewise_constructE,(_ZN39_INTERNAL_11b996ed_4_k_cu_0224d710_86394cuda3std3__45__cpo4cendE - _ZN39_INTERNAL_11b996ed_4_k_cu_0224d710_86394cuda3std3__419piecewise_constructE)
_ZN39_INTERNAL_11b996ed_4_k_cu_0224d710_86394cuda3std3__419piecewise_constructE:
	.zero		1
	.type		_ZN39_INTERNAL_11b996ed_4_k_cu_0224d710_86394cuda3std3__45__cpo4cendE,@object
	.size		_ZN39_INTERNAL_11b996ed_4_k_cu_0224d710_86394cuda3std3__45__cpo4cendE,(_ZN39_INTERNAL_11b996ed_4_k_cu_0224d710_86394cuda3std6ranges3__45__cpo4swapE - _ZN39_INTERNAL_11b996ed_4_k_cu_0224d710_86394cuda3std3__45__cpo4cendE)
_ZN39_INTERNAL_11b996ed_4_k_cu_0224d710_86394cuda3std3__45__cpo4cendE:
	.zero		1
	.type		_ZN39_INTERNAL_11b996ed_4_k_cu_0224d710_86394cuda3std6ranges3__45__cpo4swapE,@object
	.size		_ZN39_INTERNAL_11b996ed_4_k_cu_0224d710_86394cuda3std6ranges3__45__cpo4swapE,(.L_11 - _ZN39_INTERNAL_11b996ed_4_k_cu_0224d710_86394cuda3std6ranges3__45__cpo4swapE)
_ZN39_INTERNAL_11b996ed_4_k_cu_0224d710_86394cuda3std6ranges3__45__cpo4swapE:
	.zero		1
.L_11:


//--------------------- .nv.constant0._ZN7cutlass13device_kernelINS_4gemm6kernel13GemmUniversalIN4cute5tupleIJiiiiEEENS1_10collective13CollectiveMmaINS1_35MainloopSm100TmaUmmaWarpSpecializedILi3ELi2ELi4ENS5_IJNS4_1CILi2EEENSA_ILi1EEESC_EEEEENS5_IJNSA_ILi128EEENSA_ILi256EEENSA_ILi32EEEEEENS_12float_e4m3_tENS5_IJlSC_lEEESJ_SK_NS4_8TiledMMAINS4_8MMA_AtomIJNS4_10MMA_TraitsINS4_25SM100_MMA_F8F6F4_2x1SM_SSEJSJ_SJ_fSF_SG_NS4_17integral_constantINS4_4UMMA5MajorELSR_0EEESS_NSP_INSQ_7ScaleInELST_0EEESU_EEEEEENS4_6LayoutINS5_IJSC_SC_SC_EEENS5_IJNSA_ILi0EEESZ_SZ_EEEEENS5_IJNS4_10UnderscoreES12_S12_EEEEENS4_18SM100_TMA_2SM_LOADENS4_14ComposedLayoutINS4_7SwizzleILi1ELi4ELi3EEENS4_18smem_ptr_flag_bitsILi8EEENSX_INS5_IJNSA_ILi8EEESH_EEENS5_IJSH_SC_EEEEEEEvNS4_8identityES15_S1F_vS1G_EENS_8epilogue10collective18CollectiveEpilogueINS1I_23Sm100TmaWarpSpecializedILi4ELi2ELi32ELb0ELb0EEEJNS5_IJNSA_ILi64EEESG_SH_EEENS5_IJNSX_IS1N_SC_EENSX_INS5_IJSH_SB_EEENS5_IJSC_SF_EEEEEEEESJ_SK_SJ_SK_NS1I_6fusion15FusionCallbacksIS1M_NS1U_17LinearCombinationISJ_fSJ_fLNS_15FloatRoundStyleE2EEES1O_S1T_JEEENS4_5SM1004TMEM4LOAD26SM100_TMEM_LOAD_32dp32b32xENS4_13SM90_TMA_LOADES1F_NS4_39AutoVectorizingCopyWithAssumedAlignmentILi128EEENS4_14SM90_TMA_STOREES1F_S26_S26_EEEvvEEEEvNT_6ParamsE --------------------------
	.section	.nv.constant0._ZN7cutlass13device_kernelINS_4gemm6kernel13GemmUniversalIN4cute5tupleIJiiiiEEENS1_10collective13CollectiveMmaINS1_35MainloopSm100TmaUmmaWarpSpecializedILi3ELi2ELi4ENS5_IJNS4_1CILi2EEENSA_ILi1EEESC_EEEEENS5_IJNSA_ILi128EEENSA_ILi256EEENSA_ILi32EEEEEENS_12float_e4m3_tENS5_IJlSC_lEEESJ_SK_NS4_8TiledMMAINS4_8MMA_AtomIJNS4_10MMA_TraitsINS4_25SM100_MMA_F8F6F4_2x1SM_SSEJSJ_SJ_fSF_SG_NS4_17integral_constantINS4_4UMMA5MajorELSR_0EEESS_NSP_INSQ_7ScaleInELST_0EEESU_EEEEEENS4_6LayoutINS5_IJSC_SC_SC_EEENS5_IJNSA_ILi0EEESZ_SZ_EEEEENS5_IJNS4_10UnderscoreES12_S12_EEEEENS4_18SM100_TMA_2SM_LOADENS4_14ComposedLayoutINS4_7SwizzleILi1ELi4ELi3EEENS4_18smem_ptr_flag_bitsILi8EEENSX_INS5_IJNSA_ILi8EEESH_EEENS5_IJSH_SC_EEEEEEEvNS4_8identityES15_S1F_vS1G_EENS_8epilogue10collective18CollectiveEpilogueINS1I_23Sm100TmaWarpSpecializedILi4ELi2ELi32ELb0ELb0EEEJNS5_IJNSA_ILi64EEESG_SH_EEENS5_IJNSX_IS1N_SC_EENSX_INS5_IJSH_SB_EEENS5_IJSC_SF_EEEEEEEESJ_SK_SJ_SK_NS1I_6fusion15FusionCallbacksIS1M_NS1U_17LinearCombinationISJ_fSJ_fLNS_15FloatRoundStyleE2EEES1O_S1T_JEEENS4_5SM1004TMEM4LOAD26SM100_TMEM_LOAD_32dp32b32xENS4_13SM90_TMA_LOADES1F_NS4_39AutoVectorizingCopyWithAssumedAlignmentILi128EEENS4_14SM90_TMA_STOREES1F_S26_S26_EEEvvEEEEvNT_6ParamsE,"a",@progbits
	.sectionflags	@""
	.align	4
.nv.constant0._ZN7cutlass13device_kernelINS_4gemm6kernel13GemmUniversalIN4cute5tupleIJiiiiEEENS1_10collective13CollectiveMmaINS1_35MainloopSm100TmaUmmaWarpSpecializedILi3ELi2ELi4ENS5_IJNS4_1CILi2EEENSA_ILi1EEESC_EEEEENS5_IJNSA_ILi128EEENSA_ILi256EEENSA_ILi32EEEEEENS_12float_e4m3_tENS5_IJlSC_lEEESJ_SK_NS4_8TiledMMAINS4_8MMA_AtomIJNS4_10MMA_TraitsINS4_25SM100_MMA_F8F6F4_2x1SM_SSEJSJ_SJ_fSF_SG_NS4_17integral_constantINS4_4UMMA5MajorELSR_0EEESS_NSP_INSQ_7ScaleInELST_0EEESU_EEEEEENS4_6LayoutINS5_IJSC_SC_SC_EEENS5_IJNSA_ILi0EEESZ_SZ_EEEEENS5_IJNS4_10UnderscoreES12_S12_EEEEENS4_18SM100_TMA_2SM_LOADENS4_14ComposedLayoutINS4_7SwizzleILi1ELi4ELi3EEENS4_18smem_ptr_flag_bitsILi8EEENSX_INS5_IJNSA_ILi8EEESH_EEENS5_IJSH_SC_EEEEEEEvNS4_8identityES15_S1F_vS1G_EENS_8epilogue10collective18CollectiveEpilogueINS1I_23Sm100TmaWarpSpecializedILi4ELi2ELi32ELb0ELb0EEEJNS5_IJNSA_ILi64EEESG_SH_EEENS5_IJNSX_IS1N_SC_EENSX_INS5_IJSH_SB_EEENS5_IJSC_SF_EEEEEEEESJ_SK_SJ_SK_NS1I_6fusion15FusionCallbacksIS1M_NS1U_17LinearCombinationISJ_fSJ_fLNS_15FloatRoundStyleE2EEES1O_S1T_JEEENS4_5SM1004TMEM4LOAD26SM100_TMEM_LOAD_32dp32b32xENS4_13SM90_TMA_LOADES1F_NS4_39AutoVectorizingCopyWithAssumedAlignmentILi128EEENS4_14SM90_TMA_STOREES1F_S26_S26_EEEvvEEEEvNT_6ParamsE:
	.zero		2944


//--------------------- SYMBOLS --------------------------

	.type		.nv.reservedSmem.offset0,@object
	.size		.nv.reservedSmem.offset0,0x4
	.type		.nv.reservedSmem.cap,@object
	.size		.nv.reservedSmem.cap,0x4
	.type		__assertfail,@function
